//
// Generated by NVIDIA NVVM Compiler
//
// Compiler Build ID: CL-36424714
// Cuda compilation tools, release 13.0, V13.0.88
// Based on NVVM 20.0.0
//

.version 9.0
.target sm_100
.address_size 64

	// .globl	compute_temperature_tiled_dynamic
.extern .shared .align 16 .b8 smem[];

.visible .entry compute_temperature_tiled_dynamic(
	.param .u64 .ptr .align 1 compute_temperature_tiled_dynamic_param_0,
	.param .u64 .ptr .align 1 compute_temperature_tiled_dynamic_param_1,
	.param .u64 .ptr .align 1 compute_temperature_tiled_dynamic_param_2,
	.param .f64 compute_temperature_tiled_dynamic_param_3,
	.param .u32 compute_temperature_tiled_dynamic_param_4,
	.param .f64 compute_temperature_tiled_dynamic_param_5,
	.param .f64 compute_temperature_tiled_dynamic_param_6,
	.param .u64 .ptr .align 1 compute_temperature_tiled_dynamic_param_7
)
{
	.reg .pred 	%p<70>;
	.reg .b32 	%r<104>;
	.reg .b64 	%rd<38>;
	.reg .b64 	%fd<42>;

	ld.param.u64 	%rd5, [compute_temperature_tiled_dynamic_param_0];
	ld.param.u64 	%rd6, [compute_temperature_tiled_dynamic_param_1];
	ld.param.u32 	%r28, [compute_temperature_tiled_dynamic_param_4];
	ld.param.f64 	%fd8, [compute_temperature_tiled_dynamic_param_6];
	ld.param.u64 	%rd4, [compute_temperature_tiled_dynamic_param_7];
	cvta.to.global.u64 	%rd1, %rd6;
	cvta.to.global.u64 	%rd2, %rd5;
	mov.u32 	%r1, %ntid.x;
	mov.u32 	%r2, %ntid.y;
	mov.u32 	%r3, %tid.x;
	mov.u32 	%r4, %tid.y;
	mad.lo.s32 	%r5, %r4, %r1, %r3;
	mov.u32 	%r29, %ctaid.y;
	mov.u32 	%r30, %nctaid.x;
	mov.u32 	%r31, %ctaid.x;
	mad.lo.s32 	%r6, %r29, %r30, %r31;
	add.s32 	%r7, %r1, 2;
	mul.lo.s32 	%r103, %r1, %r2;
	mad.lo.s32 	%r9, %r31, %r1, %r3;
	mul.lo.s32 	%r10, %r29, %r2;
	add.s32 	%r32, %r10, %r4;
	mul.lo.s32 	%r12, %r28, %r32;
	add.s32 	%r13, %r12, %r9;
	add.s32 	%r14, %r4, 1;
	mad.lo.s32 	%r15, %r7, %r4, %r7;
	max.s32 	%r33, %r9, %r32;
	setp.lt.s32 	%p1, %r33, %r28;
	setp.ge.s32 	%p2, %r33, %r28;
	mov.f64 	%fd40, %fd8;
	@%p2 bra 	$L__BB0_2;
	mul.wide.s32 	%rd7, %r13, 8;
	add.s64 	%rd8, %rd2, %rd7;
	ld.global.f64 	%fd40, [%rd8];
$L__BB0_2:
	add.s32 	%r34, %r15, %r3;
	shl.b32 	%r35, %r34, 3;
	mov.u32 	%r36, smem;
	add.s32 	%r16, %r36, %r35;
	st.shared.f64 	[%r16+8], %fd40;
	setp.ne.s32 	%p3, %r3, 0;
	@%p3 bra 	$L__BB0_6;
	setp.ge.s32 	%p4, %r32, %r28;
	setp.lt.s32 	%p5, %r9, 1;
	setp.gt.s32 	%p6, %r9, %r28;
	or.pred  	%p7, %p5, %p6;
	or.pred  	%p8, %p7, %p4;
	@%p8 bra 	$L__BB0_5;
	add.s32 	%r40, %r13, -1;
	mul.wide.u32 	%rd9, %r40, 8;
	add.s64 	%rd10, %rd2, %rd9;
	ld.global.f64 	%fd9, [%rd10];
	shl.b32 	%r41, %r15, 3;
	add.s32 	%r43, %r36, %r41;
	st.shared.f64 	[%r43], %fd9;
	bra.uni 	$L__BB0_6;
$L__BB0_5:
	shl.b32 	%r37, %r15, 3;
	add.s32 	%r39, %r36, %r37;
	st.shared.f64 	[%r39], %fd8;
$L__BB0_6:
	add.s32 	%r17, %r1, -1;
	setp.ne.s32 	%p9, %r3, %r17;
	@%p9 bra 	$L__BB0_10;
	add.s32 	%r44, %r9, 1;
	setp.lt.s32 	%p10, %r9, -1;
	max.s32 	%r45, %r44, %r32;
	setp.ge.s32 	%p11, %r45, %r28;
	or.pred  	%p12, %p11, %p10;
	@%p12 bra 	$L__BB0_9;
	cvt.s64.s32 	%rd11, %r12;
	cvt.s64.s32 	%rd12, %r9;
	add.s64 	%rd13, %rd11, %rd12;
	shl.b64 	%rd14, %rd13, 3;
	add.s64 	%rd15, %rd2, %rd14;
	ld.global.f64 	%fd10, [%rd15+8];
	st.shared.f64 	[%r16+16], %fd10;
	bra.uni 	$L__BB0_10;
$L__BB0_9:
	st.shared.f64 	[%r16+16], %fd8;
$L__BB0_10:
	setp.ne.s32 	%p13, %r4, 0;
	shl.b32 	%r46, %r3, 3;
	add.s32 	%r18, %r36, %r46;
	@%p13 bra 	$L__BB0_14;
	setp.ge.s32 	%p14, %r9, %r28;
	setp.lt.s32 	%p15, %r9, 0;
	setp.eq.s32 	%p16, %r32, 0;
	or.pred  	%p17, %p15, %p16;
	or.pred  	%p18, %p17, %p14;
	setp.gt.s32 	%p19, %r32, %r28;
	or.pred  	%p20, %p18, %p19;
	@%p20 bra 	$L__BB0_13;
	sub.s32 	%r48, %r12, %r28;
	add.s32 	%r49, %r48, %r9;
	mul.wide.u32 	%rd16, %r49, 8;
	add.s64 	%rd17, %rd2, %rd16;
	ld.global.f64 	%fd11, [%rd17];
	st.shared.f64 	[%r18+8], %fd11;
	bra.uni 	$L__BB0_14;
$L__BB0_13:
	st.shared.f64 	[%r18+8], %fd8;
$L__BB0_14:
	add.s32 	%r19, %r2, -1;
	setp.ne.s32 	%p21, %r4, %r19;
	@%p21 bra 	$L__BB0_18;
	add.s32 	%r51, %r14, %r10;
	setp.lt.s32 	%p22, %r9, 0;
	max.s32 	%r52, %r9, %r51;
	setp.ge.s32 	%p23, %r52, %r28;
	or.pred  	%p24, %p23, %p22;
	@%p24 bra 	$L__BB0_17;
	add.s32 	%r55, %r13, %r28;
	mul.wide.u32 	%rd18, %r55, 8;
	add.s64 	%rd19, %rd2, %rd18;
	ld.global.f64 	%fd12, [%rd19];
	shl.b32 	%r56, %r7, 3;
	add.s32 	%r57, %r16, %r56;
	st.shared.f64 	[%r57+8], %fd12;
	bra.uni 	$L__BB0_18;
$L__BB0_17:
	shl.b32 	%r53, %r7, 3;
	add.s32 	%r54, %r16, %r53;
	st.shared.f64 	[%r54+8], %fd8;
$L__BB0_18:
	or.b32  	%r58, %r3, %r4;
	setp.ne.s32 	%p25, %r58, 0;
	@%p25 bra 	$L__BB0_22;
	setp.lt.s32 	%p26, %r9, 1;
	setp.eq.s32 	%p27, %r32, 0;
	or.pred  	%p28, %p26, %p27;
	setp.gt.s32 	%p29, %r9, %r28;
	or.pred  	%p30, %p28, %p29;
	setp.gt.s32 	%p31, %r32, %r28;
	or.pred  	%p32, %p30, %p31;
	@%p32 bra 	$L__BB0_21;
	sub.s32 	%r62, %r12, %r28;
	add.s32 	%r63, %r9, %r62;
	add.s32 	%r64, %r63, -1;
	mul.wide.u32 	%rd20, %r64, 8;
	add.s64 	%rd21, %rd2, %rd20;
	ld.global.f64 	%fd13, [%rd21];
	mul.lo.s32 	%r65, %r4, %r7;
	shl.b32 	%r66, %r65, 3;
	add.s32 	%r67, %r18, %r66;
	st.shared.f64 	[%r67], %fd13;
	bra.uni 	$L__BB0_22;
$L__BB0_21:
	mul.lo.s32 	%r59, %r4, %r7;
	shl.b32 	%r60, %r59, 3;
	add.s32 	%r61, %r18, %r60;
	st.shared.f64 	[%r61], %fd8;
$L__BB0_22:
	or.pred  	%p35, %p13, %p9;
	@%p35 bra 	$L__BB0_26;
	add.s32 	%r20, %r9, 1;
	setp.lt.s32 	%p36, %r9, -1;
	setp.eq.s32 	%p37, %r32, 0;
	or.pred  	%p38, %p36, %p37;
	setp.ge.s32 	%p39, %r20, %r28;
	or.pred  	%p40, %p38, %p39;
	setp.gt.s32 	%p41, %r32, %r28;
	or.pred  	%p42, %p40, %p41;
	@%p42 bra 	$L__BB0_25;
	sub.s32 	%r68, %r12, %r28;
	add.s32 	%r69, %r68, %r20;
	mul.wide.u32 	%rd22, %r69, 8;
	add.s64 	%rd23, %rd2, %rd22;
	ld.global.f64 	%fd14, [%rd23];
	st.shared.f64 	[%r18+16], %fd14;
	bra.uni 	$L__BB0_26;
$L__BB0_25:
	st.shared.f64 	[%r18+16], %fd8;
$L__BB0_26:
	setp.ne.s32 	%p44, %r3, 0;
	or.pred  	%p45, %p44, %p21;
	@%p45 bra 	$L__BB0_30;
	add.s32 	%r71, %r14, %r10;
	add.s32 	%r21, %r15, %r7;
	setp.lt.s32 	%p46, %r9, 1;
	setp.gt.s32 	%p47, %r9, %r28;
	or.pred  	%p48, %p46, %p47;
	setp.ge.s32 	%p49, %r71, %r28;
	or.pred  	%p50, %p48, %p49;
	@%p50 bra 	$L__BB0_29;
	add.s32 	%r75, %r12, %r28;
	add.s32 	%r76, %r9, %r75;
	add.s32 	%r77, %r76, -1;
	mul.wide.u32 	%rd24, %r77, 8;
	add.s64 	%rd25, %rd2, %rd24;
	ld.global.f64 	%fd15, [%rd25];
	shl.b32 	%r78, %r21, 3;
	add.s32 	%r80, %r36, %r78;
	st.shared.f64 	[%r80], %fd15;
	bra.uni 	$L__BB0_30;
$L__BB0_29:
	shl.b32 	%r72, %r21, 3;
	add.s32 	%r74, %r36, %r72;
	st.shared.f64 	[%r74], %fd8;
$L__BB0_30:
	setp.ne.s32 	%p51, %r4, %r19;
	setp.ne.s32 	%p52, %r3, %r17;
	or.pred  	%p53, %p52, %p51;
	@%p53 bra 	$L__BB0_34;
	add.s32 	%r22, %r9, 1;
	add.s32 	%r82, %r14, %r10;
	setp.lt.s32 	%p54, %r9, -1;
	max.s32 	%r83, %r22, %r82;
	setp.ge.s32 	%p55, %r83, %r28;
	or.pred  	%p56, %p55, %p54;
	@%p56 bra 	$L__BB0_33;
	add.s32 	%r86, %r12, %r28;
	add.s32 	%r87, %r86, %r22;
	mul.wide.u32 	%rd26, %r87, 8;
	add.s64 	%rd27, %rd2, %rd26;
	ld.global.f64 	%fd16, [%rd27];
	shl.b32 	%r88, %r7, 3;
	add.s32 	%r89, %r16, %r88;
	st.shared.f64 	[%r89+16], %fd16;
	bra.uni 	$L__BB0_34;
$L__BB0_33:
	shl.b32 	%r84, %r7, 3;
	add.s32 	%r85, %r16, %r84;
	st.shared.f64 	[%r85+16], %fd8;
$L__BB0_34:
	bar.sync 	0;
	mov.f64 	%fd41, 0d0000000000000000;
	not.pred 	%p57, %p1;
	@%p57 bra 	$L__BB0_38;
	setp.ne.s32 	%p58, %r9, 0;
	add.s32 	%r90, %r28, -1;
	setp.ne.s32 	%p59, %r9, %r90;
	and.pred  	%p60, %p58, %p59;
	setp.ne.s32 	%p61, %r32, 0;
	and.pred  	%p62, %p61, %p60;
	setp.ne.s32 	%p63, %r32, %r90;
	and.pred  	%p64, %p62, %p63;
	@%p64 bra 	$L__BB0_37;
	mul.wide.s32 	%rd32, %r13, 8;
	add.s64 	%rd33, %rd1, %rd32;
	st.global.f64 	[%rd33], %fd8;
	ld.shared.f64 	%fd32, [%r16+8];
	sub.f64 	%fd33, %fd8, %fd32;
	abs.f64 	%fd41, %fd33;
	bra.uni 	$L__BB0_38;
$L__BB0_37:
	ld.param.f64 	%fd39, [compute_temperature_tiled_dynamic_param_5];
	ld.param.f64 	%fd38, [compute_temperature_tiled_dynamic_param_3];
	ld.param.u64 	%rd37, [compute_temperature_tiled_dynamic_param_2];
	mul.lo.s32 	%r91, %r4, %r7;
	shl.b32 	%r92, %r91, 3;
	add.s32 	%r93, %r18, %r92;
	ld.shared.f64 	%fd18, [%r93+8];
	shl.b32 	%r94, %r7, 3;
	add.s32 	%r95, %r16, %r94;
	ld.shared.f64 	%fd19, [%r95+8];
	ld.shared.f64 	%fd20, [%r16];
	ld.shared.f64 	%fd21, [%r16+16];
	mul.f64 	%fd22, %fd39, %fd39;
	div.rn.f64 	%fd23, %fd22, %fd38;
	cvta.to.global.u64 	%rd28, %rd37;
	mul.wide.s32 	%rd29, %r13, 8;
	add.s64 	%rd30, %rd28, %rd29;
	ld.global.f64 	%fd24, [%rd30];
	add.f64 	%fd25, %fd18, %fd19;
	add.f64 	%fd26, %fd25, %fd20;
	add.f64 	%fd27, %fd26, %fd21;
	fma.rn.f64 	%fd28, %fd23, %fd24, %fd27;
	mul.f64 	%fd29, %fd28, 0d3FD0000000000000;
	add.s64 	%rd31, %rd1, %rd29;
	st.global.f64 	[%rd31], %fd29;
	ld.shared.f64 	%fd30, [%r16+8];
	sub.f64 	%fd31, %fd29, %fd30;
	abs.f64 	%fd41, %fd31;
$L__BB0_38:
	add.s32 	%r96, %r2, 2;
	mul.lo.s32 	%r97, %r7, %r96;
	shl.b32 	%r98, %r97, 3;
	add.s32 	%r23, %r36, %r98;
	shl.b32 	%r100, %r5, 3;
	add.s32 	%r24, %r23, %r100;
	st.shared.f64 	[%r24], %fd41;
	bar.sync 	0;
	setp.lt.u32 	%p65, %r103, 2;
	@%p65 bra 	$L__BB0_42;
$L__BB0_39:
	shr.u32 	%r26, %r103, 1;
	setp.ge.u32 	%p66, %r5, %r26;
	@%p66 bra 	$L__BB0_41;
	ld.shared.f64 	%fd34, [%r24];
	shl.b32 	%r101, %r26, 3;
	add.s32 	%r102, %r24, %r101;
	ld.shared.f64 	%fd35, [%r102];
	setp.gt.f64 	%p67, %fd34, %fd35;
	selp.f64 	%fd36, %fd34, %fd35, %p67;
	st.shared.f64 	[%r24], %fd36;
$L__BB0_41:
	bar.sync 	0;
	setp.gt.u32 	%p68, %r103, 3;
	mov.u32 	%r103, %r26;
	@%p68 bra 	$L__BB0_39;
$L__BB0_42:
	setp.ne.s32 	%p69, %r5, 0;
	@%p69 bra 	$L__BB0_44;
	ld.shared.f64 	%fd37, [%r23];
	cvta.to.global.u64 	%rd34, %rd4;
	mul.wide.s32 	%rd35, %r6, 8;
	add.s64 	%rd36, %rd34, %rd35;
	st.global.f64 	[%rd36], %fd37;
$L__BB0_44:
	ret;

}


// ===== COMPILED SASS (sm_100) =====

	.target	sm_100

	.elftype	@"ET_EXEC"


//--------------------- .note.nv.tkinfo           --------------------------
	.section	.note.nv.tkinfo,"",@"SHT_NOTE"
	.sectionflags	@"SHF_NOTE_NV_TKINFO"
	.tkinfo
        /*0018*/ 	.word	0x00000002
        /*0030*/ 	.string	""
        /*0030*/ 	.string	"ptxas"
        /*0030*/ 	.string	"Cuda compilation tools, release 13.0, V13.0.88"
        /*0030*/ 	.string	"Build cuda_13.0.r13.0/compiler.36424714_0"
        /*0030*/ 	.string	"-arch sm_100 -m 64 "



//--------------------- .note.nv.cuinfo           --------------------------
	.section	.note.nv.cuinfo,"",@"SHT_NOTE"
	.sectionflags	@"SHF_NOTE_NV_CUINFO"
        /*0018*/ 	.short	0x0002
        /*001a*/ 	.short	0x0064
        /*001c*/ 	.short	0x0082
	.zero		2


//--------------------- .nv.info                  --------------------------
	.section	.nv.info,"",@"SHT_CUDA_INFO"
	.align	4


	//----- nvinfo : EIATTR_REGCOUNT
	.align		4
        /*0000*/ 	.byte	0x04, 0x2f
        /*0002*/ 	.short	(.L_1 - .L_0)
	.align		4
.L_0:
        /*0004*/ 	.word	index@(compute_temperature_tiled_dynamic)
        /*0008*/ 	.word	0x00000020


	//----- nvinfo : EIATTR_FRAME_SIZE
	.align		4
.L_1:
        /*000c*/ 	.byte	0x04, 0x11
        /*000e*/ 	.short	(.L_3 - .L_2)
	.align		4
.L_2:
        /*0010*/ 	.word	index@($__internal_0_$__cuda_sm20_div_rn_f64_full)
        /*0014*/ 	.word	0x00000000


	//----- nvinfo : EIATTR_FRAME_SIZE
	.align		4
.L_3:
        /*0018*/ 	.byte	0x04, 0x11
        /*001a*/ 	.short	(.L_5 - .L_4)
	.align		4
.L_4:
        /*001c*/ 	.word	index@(compute_temperature_tiled_dynamic)
        /*0020*/ 	.word	0x00000000


	//----- nvinfo : EIATTR_MIN_STACK_SIZE
	.align		4
.L_5:
        /*0024*/ 	.byte	0x04, 0x12
        /*0026*/ 	.short	(.L_7 - .L_6)
	.align		4
.L_6:
        /*0028*/ 	.word	index@(compute_temperature_tiled_dynamic)
        /*002c*/ 	.word	0x00000000
.L_7:


//--------------------- .nv.compat                --------------------------
	.section	.nv.compat,"",@"SHT_CUDA_COMPAT_INFO"
	.align	4
        /*0000*/ 	.byte	0x02, 0x09, 0x00, 0x00, 0x02, 0x02, 0x01, 0x00, 0x02, 0x05, 0x05, 0x00, 0x03, 0x07, 0x01, 0x01
        /*0010*/ 	.byte	0x02, 0x03, 0x00, 0x00, 0x02, 0x06, 0x01, 0x00, 0x04, 0x0b, 0x08, 0x00, 0x01, 0x00, 0x00, 0x00
        /*0020*/ 	.byte	0x00, 0x00, 0x00, 0x00


//--------------------- .nv.info.compute_temperature_tiled_dynamic --------------------------
	.section	.nv.info.compute_temperature_tiled_dynamic,"",@"SHT_CUDA_INFO"
	.sectionflags	@""
	.align	4


	//----- nvinfo : EIATTR_CUDA_API_VERSION
	.align		4
        /*0000*/ 	.byte	0x04, 0x37
        /*0002*/ 	.short	(.L_9 - .L_8)
.L_8:
        /*0004*/ 	.word	0x00000082


	//----- nvinfo : EIATTR_KPARAM_INFO
	.align		4
.L_9:
        /*0008*/ 	.byte	0x04, 0x17
        /*000a*/ 	.short	(.L_11 - .L_10)
.L_10:
        /*000c*/ 	.word	0x00000000
        /*0010*/ 	.short	0x0007
        /*0012*/ 	.short	0x0038
        /*0014*/ 	.byte	0x00, 0xf5, 0x21, 0x00


	//----- nvinfo : EIATTR_KPARAM_INFO
	.align		4
.L_11:
        /*0018*/ 	.byte	0x04, 0x17
        /*001a*/ 	.short	(.L_13 - .L_12)
.L_12:
        /*001c*/ 	.word	0x00000000
        /*0020*/ 	.short	0x0006
        /*0022*/ 	.short	0x0030
        /*0024*/ 	.byte	0x00, 0xf0, 0x21, 0x00


	//----- nvinfo : EIATTR_KPARAM_INFO
	.align		4
.L_13:
        /*0028*/ 	.byte	0x04, 0x17
        /*002a*/ 	.short	(.L_15 - .L_14)
.L_14:
        /*002c*/ 	.word	0x00000000
        /*0030*/ 	.short	0x0005
        /*0032*/ 	.short	0x0028
        /*0034*/ 	.byte	0x00, 0xf0, 0x21, 0x00


	//----- nvinfo : EIATTR_KPARAM_INFO
	.align		4
.L_15:
        /*0038*/ 	.byte	0x04, 0x17
        /*003a*/ 	.short	(.L_17 - .L_16)
.L_16:
        /*003c*/ 	.word	0x00000000
        /*0040*/ 	.short	0x0004
        /*0042*/ 	.short	0x0020
        /*0044*/ 	.byte	0x00, 0xf0, 0x11, 0x00


	//----- nvinfo : EIATTR_KPARAM_INFO
	.align		4
.L_17:
        /*0048*/ 	.byte	0x04, 0x17
        /*004a*/ 	.short	(.L_19 - .L_18)
.L_18:
        /*004c*/ 	.word	0x00000000
        /*0050*/ 	.short	0x0003
        /*0052*/ 	.short	0x0018
        /*0054*/ 	.byte	0x00, 0xf0, 0x21, 0x00


	//----- nvinfo : EIATTR_KPARAM_INFO
	.align		4
.L_19:
        /*0058*/ 	.byte	0x04, 0x17
        /*005a*/ 	.short	(.L_21 - .L_20)
.L_20:
        /*005c*/ 	.word	0x00000000
        /*0060*/ 	.short	0x0002
        /*0062*/ 	.short	0x0010
        /*0064*/ 	.byte	0x00, 0xf5, 0x21, 0x00


	//----- nvinfo : EIATTR_KPARAM_INFO
	.align		4
.L_21:
        /*0068*/ 	.byte	0x04, 0x17
        /*006a*/ 	.short	(.L_23 - .L_22)
.L_22:
        /*006c*/ 	.word	0x00000000
        /*0070*/ 	.short	0x0001
        /*0072*/ 	.short	0x0008
        /*0074*/ 	.byte	0x00, 0xf5, 0x21, 0x00


	//----- nvinfo : EIATTR_KPARAM_INFO
	.align		4
.L_23:
        /*0078*/ 	.byte	0x04, 0x17
        /*007a*/ 	.short	(.L_25 - .L_24)
.L_24:
        /*007c*/ 	.word	0x00000000
        /*0080*/ 	.short	0x0000
        /*0082*/ 	.short	0x0000
        /*0084*/ 	.byte	0x00, 0xf5, 0x21, 0x00


	//----- nvinfo : EIATTR_SPARSE_MMA_MASK
	.align		4
.L_25:
        /*0088*/ 	.byte	0x03, 0x50
        /*008a*/ 	.short	0x0000


	//----- nvinfo : EIATTR_MAXREG_COUNT
	.align		4
        /*008c*/ 	.byte	0x03, 0x1b
        /*008e*/ 	.short	0x00ff


	//----- nvinfo : EIATTR_NUM_BARRIERS
	.align		4
        /*0090*/ 	.byte	0x02, 0x4c
        /*0092*/ 	.byte	0x01
	.zero		1


	//----- nvinfo : EIATTR_MERCURY_ISA_VERSION
	.align		4
        /*0094*/ 	.byte	0x03, 0x5f
        /*0096*/ 	.short	0x0101


	//----- nvinfo : EIATTR_VRC_CTA_INIT_COUNT
	.align		4
        /*0098*/ 	.byte	0x02, 0x4a
	.zero		1
	.zero		1


	//----- nvinfo : EIATTR_EXIT_INSTR_OFFSETS
	.align		4
        /*009c*/ 	.byte	0x04, 0x1c
        /*009e*/ 	.short	(.L_27 - .L_26)


	//   ....[0]....
.L_26:
        /*00a0*/ 	.word	0x00001100


	//   ....[1]....
        /*00a4*/ 	.word	0x00001150


	//----- nvinfo : EIATTR_CRS_STACK_SIZE
	.align		4
.L_27:
        /*00a8*/ 	.byte	0x04, 0x1e
        /*00aa*/ 	.short	(.L_29 - .L_28)
.L_28:
        /*00ac*/ 	.word	0x00000000


	//----- nvinfo : EIATTR_CBANK_PARAM_SIZE
	.align		4
.L_29:
        /*00b0*/ 	.byte	0x03, 0x19
        /*00b2*/ 	.short	0x0040


	//----- nvinfo : EIATTR_PARAM_CBANK
	.align		4
        /*00b4*/ 	.byte	0x04, 0x0a
        /*00b6*/ 	.short	(.L_31 - .L_30)
	.align		4
.L_30:
        /*00b8*/ 	.word	index@(.nv.constant0.compute_temperature_tiled_dynamic)
        /*00bc*/ 	.short	0x0380
        /*00be*/ 	.short	0x0040


	//----- nvinfo : EIATTR_SW_WAR
	.align		4
.L_31:
        /*00c0*/ 	.byte	0x04, 0x36
        /*00c2*/ 	.short	(.L_33 - .L_32)
.L_32:
        /*00c4*/ 	.word	0x00000008
.L_33:


//--------------------- .nv.callgraph             --------------------------
	.section	.nv.callgraph,"",@"SHT_CUDA_CALLGRAPH"
	.align	4
	.sectionentsize	8
	.align		4
        /*0000*/ 	.word	0x00000000
	.align		4
        /*0004*/ 	.word	0xffffffff
	.align		4
        /*0008*/ 	.word	0x00000000
	.align		4
        /*000c*/ 	.word	0xfffffffe
	.align		4
        /*0010*/ 	.word	0x00000000
	.align		4
        /*0014*/ 	.word	0xfffffffd
	.align		4
        /*0018*/ 	.word	0x00000000
	.align		4
        /*001c*/ 	.word	0xfffffffc


//--------------------- .text.compute_temperature_tiled_dynamic --------------------------
	.section	.text.compute_temperature_tiled_dynamic,"ax",@progbits
	.align	128
        .global         compute_temperature_tiled_dynamic
        .type           compute_temperature_tiled_dynamic,@function
        .size           compute_temperature_tiled_dynamic,(.L_x_34 - compute_temperature_tiled_dynamic)
        .other          compute_temperature_tiled_dynamic,@"STO_CUDA_ENTRY STV_DEFAULT"
compute_temperature_tiled_dynamic:
.text.compute_temperature_tiled_dynamic:
[----:B------:R-:W-:Y:S01]  /*0000*/  LDC R1, c[0x0][0x37c] ;  /* 0x0000df00ff017b82 */ /* 0x000fe20000000800 */
[----:B------:R-:W0:Y:S07]  /*0010*/  S2R R0, SR_TID.X ;  /* 0x0000000000007919 */ /* 0x000e2e0000002100 */
[----:B------:R-:W1:Y:S01]  /*0020*/  S2UR UR6, SR_CTAID.Y ;  /* 0x00000000000679c3 */ /* 0x000e620000002600 */
[----:B------:R-:W2:Y:S01]  /*0030*/  LDCU UR24, c[0x0][0x3a0] ;  /* 0x00007400ff1877ac */ /* 0x000ea20008000800 */
[----:B------:R-:W0:Y:S01]  /*0040*/  S2R R17, SR_CTAID.X ;  /* 0x0000000000117919 */ /* 0x000e220000002500 */
[----:B------:R-:W3:Y:S01]  /*0050*/  LDCU.64 UR8, c[0x0][0x3b0] ;  /* 0x00007600ff0877ac */ /* 0x000ee20008000a00 */
[----:B------:R-:W4:Y:S04]  /*0060*/  S2R R3, SR_TID.Y ;  /* 0x0000000000037919 */ /* 0x000f280000002200 */
[----:B------:R-:W0:Y:S01]  /*0070*/  LDC R5, c[0x0][0x360] ;  /* 0x0000d800ff057b82 */ /* 0x000e220000000800 */
[----:B------:R-:W1:Y:S01]  /*0080*/  LDCU UR15, c[0x0][0x364] ;  /* 0x00006c80ff0f77ac */ /* 0x000e620008000800 */
[----:B------:R-:W5:Y:S01]  /*0090*/  LDCU.64 UR18, c[0x0][0x358] ;  /* 0x00006b00ff1277ac */ /* 0x000f620008000a00 */
[----:B---3--:R-:W-:-:S02]  /*00a0*/  IMAD.U32 R14, RZ, RZ, UR8 ;  /* 0x00000008ff0e7e24 */ /* 0x008fc4000f8e00ff */
[----:B------:R-:W-:Y:S01]  /*00b0*/  IMAD.U32 R15, RZ, RZ, UR9 ;  /* 0x00000009ff0f7e24 */ /* 0x000fe2000f8e00ff */
[----:B-1----:R-:W-:Y:S01]  /*00c0*/  UIMAD UR5, UR15, UR6, URZ ;  /* 0x000000060f0572a4 */ /* 0x002fe2000f8e02ff */
[----:B0-----:R-:W-:-:S05]  /*00d0*/  IMAD R2, R5, R17, R0 ;  /* 0x0000001105027224 */ /* 0x001fca00078e0200 */
[----:B----4-:R-:W-:-:S04]  /*00e0*/  VIADD R7, R3, UR5 ;  /* 0x0000000503077c36 */ /* 0x010fc80008000000 */
[----:B--2---:R-:W-:Y:S01]  /*00f0*/  IMAD R9, R7, UR24, RZ ;  /* 0x0000001807097c24 */ /* 0x004fe2000f8e02ff */
[----:B------:R-:W-:-:S03]  /*0100*/  VIMNMX R16, PT, PT, R2, R7, !PT ;  /* 0x0000000702107248 */ /* 0x000fc60007fe0100 */
[----:B------:R-:W-:Y:S01]  /*0110*/  IMAD.IADD R4, R2, 0x1, R9 ;  /* 0x0000000102047824 */ /* 0x000fe200078e0209 */
[----:B------:R-:W-:-:S13]  /*0120*/  ISETP.GE.AND P0, PT, R16, UR24, PT ;  /* 0x0000001810007c0c */ /* 0x000fda000bf06270 */
[----:B------:R-:W0:Y:S02]  /*0130*/  @!P0 LDC.64 R12, c[0x0][0x380] ;  /* 0x0000e000ff0c8b82 */ /* 0x000e240000000a00 */
[----:B0-----:R-:W-:-:S05]  /*0140*/  @!P0 IMAD.WIDE R12, R4, 0x8, R12 ;  /* 0x00000008040c8825 */ /* 0x001fca00078e020c */
[----:B-----5:R0:W2:Y:S01]  /*0150*/  @!P0 LDG.E.64 R14, desc[UR18][R12.64] ;  /* 0x000000120c0e8981 */ /* 0x0200a2000c1e1b00 */
[----:B------:R-:W1:Y:S01]  /*0160*/  S2UR UR10, SR_CgaCtaId ;  /* 0x00000000000a79c3 */ /* 0x000e620000008800 */
[C---:B------:R-:W-:Y:S01]  /*0170*/  VIADD R6, R5.reuse, 0x2 ;  /* 0x0000000205067836 */ /* 0x040fe20000000000 */
[----:B------:R-:W-:Y:S01]  /*0180*/  UMOV UR4, 0x400 ;  /* 0x0000040000047882 */ /* 0x000fe20000000000 */
[----:B------:R-:W-:Y:S01]  /*0190*/  ISETP.NE.AND P0, PT, R0, RZ, PT ;  /* 0x000000ff0000720c */ /* 0x000fe20003f05270 */
[----:B------:R-:W-:Y:S01]  /*01a0*/  BSSY.RECONVERGENT B0, `(.L_x_0) ;  /* 0x000001b000007945 */ /* 0x000fe20003800200 */
[----:B------:R-:W-:Y:S01]  /*01b0*/  IMAD R11, R6, R3, R6 ;  /* 0x00000003060b7224 */ /* 0x000fe200078e0206 */
[----:B------:R-:W-:Y:S01]  /*01c0*/  ISETP.GE.AND P2, PT, R16, UR24, PT ;  /* 0x0000001810007c0c */ /* 0x000fe2000bf46270 */
[----:B------:R-:W-:Y:S01]  /*01d0*/  IMAD R16, R5, UR15, RZ ;  /* 0x0000000f05107c24 */ /* 0x000fe2000f8e02ff */
[----:B------:R-:W3:Y:S01]  /*01e0*/  LDC R10, c[0x0][0x370] ;  /* 0x0000dc00ff0a7b82 */ /* 0x000ee20000000800 */
[----:B------:R-:W-:-:S02]  /*01f0*/  IMAD.IADD R8, R11, 0x1, R0 ;  /* 0x000000010b087824 */ /* 0x000fc400078e0200 */
[----:B0-----:R-:W-:Y:S02]  /*0200*/  IMAD R12, R5, R3, R0 ;  /* 0x00000003050c7224 */ /* 0x001fe400078e0200 */
[----:B------:R-:W-:Y:S01]  /*0210*/  VIADD R13, R3, 0x1 ;  /* 0x00000001030d7836 */ /* 0x000fe20000000000 */
[----:B-1----:R-:W-:-:S06]  /*0220*/  ULEA UR10, UR10, UR4, 0x18 ;  /* 0x000000040a0a7291 */ /* 0x002fcc000f8ec0ff */
[----:B------:R-:W-:Y:S01]  /*0230*/  LEA R8, R8, UR10, 0x3 ;  /* 0x0000000a08087c11 */ /* 0x000fe2000f8e18ff */
[----:B---3--:R-:W-:-:S04]  /*0240*/  IMAD R10, R10, UR6, R17 ;  /* 0x000000060a0a7c24 */ /* 0x008fc8000f8e0211 */
[----:B--2---:R0:W-:Y:S01]  /*0250*/  STS.64 [R8+0x8], R14 ;  /* 0x0000080e08007388 */ /* 0x0041e20000000a00 */
[----:B------:R-:W-:Y:S05]  /*0260*/  @P0 BRA `(.L_x_1) ;  /* 0x0000000000380947 */ /* 0x000fea0003800000 */
[----:B------:R-:W-:-:S04]  /*0270*/  ISETP.GT.AND P0, PT, R2, UR24, PT ;  /* 0x0000001802007c0c */ /* 0x000fc8000bf04270 */
[----:B------:R-:W-:-:S04]  /*0280*/  ISETP.LT.OR P0, PT, R2, 0x1, P0 ;  /* 0x000000010200780c */ /* 0x000fc80000701670 */
[----:B------:R-:W-:-:S13]  /*0290*/  ISETP.GE.OR P0, PT, R7, UR24, P0 ;  /* 0x0000001807007c0c */ /* 0x000fda0008706670 */
[----:B------:R-:W-:Y:S05]  /*02a0*/  @P0 BRA `(.L_x_2) ;  /* 0x00000000001c0947 */ /* 0x000fea0003800000 */
[----:B0-----:R-:W0:Y:S01]  /*02b0*/  LDC.64 R14, c[0x0][0x380] ;  /* 0x0000e000ff0e7b82 */ /* 0x001e220000000a00 */
[----:B------:R-:W-:-:S04]  /*02c0*/  VIADD R17, R4, 0xffffffff ;  /* 0xffffffff04117836 */ /* 0x000fc80000000000 */
[----:B0-----:R-:W-:-:S06]  /*02d0*/  IMAD.WIDE.U32 R14, R17, 0x8, R14 ;  /* 0x00000008110e7825 */ /* 0x001fcc00078e000e */
[----:B------:R-:W2:Y:S01]  /*02e0*/  LDG.E.64 R14, desc[UR18][R14.64] ;  /* 0x000000120e0e7981 */ /* 0x000ea2000c1e1b00 */
[----:B------:R-:W-:-:S05]  /*02f0*/  LEA R17, R11, UR10, 0x3 ;  /* 0x0000000a0b117c11 */ /* 0x000fca000f8e18ff */
[----:B--2---:R1:W-:Y:S01]  /*0300*/  STS.64 [R17], R14 ;  /* 0x0000000e11007388 */ /* 0x0043e20000000a00 */
[----:B------:R-:W-:Y:S05]  /*0310*/  BRA `(.L_x_1) ;  /* 0x00000000000c7947 */ /* 0x000fea0003800000 */
.L_x_2:
[----:B0-----:R-:W0:Y:S01]  /*0320*/  LDC.64 R14, c[0x0][0x3b0] ;  /* 0x0000ec00ff0e7b82 */ /* 0x001e220000000a00 */
[----:B------:R-:W-:-:S05]  /*0330*/  LEA R17, R11, UR10, 0x3 ;  /* 0x0000000a0b117c11 */ /* 0x000fca000f8e18ff */
[----:B0-----:R2:W-:Y:S02]  /*0340*/  STS.64 [R17], R14 ;  /* 0x0000000e11007388 */ /* 0x0015e40000000a00 */
.L_x_1:
[----:B------:R-:W-:Y:S05]  /*0350*/  BSYNC.RECONVERGENT B0 ;  /* 0x0000000000007941 */ /* 0x000fea0003800200 */
.L_x_0:
[----:B-12---:R-:W-:Y:S01]  /*0360*/  VIADD R17, R5, 0xffffffff ;  /* 0xffffffff05117836 */ /* 0x006fe20000000000 */
[----:B------:R-:W-:Y:S04]  /*0370*/  BSSY.RECONVERGENT B0, `(.L_x_3) ;  /* 0x0000012000007945 */ /* 0x000fe80003800200 */
[----:B------:R-:W-:-:S13]  /*0380*/  ISETP.NE.AND P0, PT, R0, R17, PT ;  /* 0x000000110000720c */ /* 0x000fda0003f05270 */
[----:B------:R-:W-:Y:S05]  /*0390*/  @P0 BRA `(.L_x_4) ;  /* 0x00000000003c0947 */ /* 0x000fea0003800000 */
[C---:B------:R-:W-:Y:S02]  /*03a0*/  ISETP.GE.AND P1, PT, R2.reuse, -0x1, PT ;  /* 0xffffffff0200780c */ /* 0x040fe40003f26270 */
[----:B0-----:R-:W-:-:S04]  /*03b0*/  VIADDMNMX R14, R2, 0x1, R7, !PT ;  /* 0x00000001020e7846 */ /* 0x001fc80007800107 */
[----:B------:R-:W-:-:S13]  /*03c0*/  ISETP.GE.OR P1, PT, R14, UR24, !P1 ;  /* 0x000000180e007c0c */ /* 0x000fda000cf26670 */
[----:B------:R-:W-:Y:S05]  /*03d0*/  @P1 BRA `(.L_x_5) ;  /* 0x0000000000241947 */ /* 0x000fea0003800000 */
[----:B------:R-:W0:Y:S01]  /*03e0*/  LDCU.64 UR6, c[0x0][0x380] ;  /* 0x00007000ff0677ac */ /* 0x000e220008000a00 */
[----:B------:R-:W-:Y:S02]  /*03f0*/  SHF.R.S32.HI R14, RZ, 0x1f, R2 ;  /* 0x0000001fff0e7819 */ /* 0x000fe40000011402 */
[----:B------:R-:W-:-:S04]  /*0400*/  IADD3 R15, P1, PT, R2, R9, RZ ;  /* 0x00000009020f7210 */ /* 0x000fc80007f3e0ff */
[----:B------:R-:W-:Y:S02]  /*0410*/  LEA.HI.X.SX32 R18, R9, R14, 0x1, P1 ;  /* 0x0000000e09127211 */ /* 0x000fe400008f0eff */
[----:B0-----:R-:W-:-:S04]  /*0420*/  LEA R14, P1, R15, UR6, 0x3 ;  /* 0x000000060f0e7c11 */ /* 0x001fc8000f8218ff */
[----:B------:R-:W-:-:S06]  /*0430*/  LEA.HI.X R15, R15, UR7, R18, 0x3, P1 ;  /* 0x000000070f0f7c11 */ /* 0x000fcc00088f1c12 */
[----:B------:R-:W2:Y:S04]  /*0440*/  LDG.E.64 R14, desc[UR18][R14.64+0x8] ;  /* 0x000008120e0e7981 */ /* 0x000ea8000c1e1b00 */
[----:B--2---:R2:W-:Y:S01]  /*0450*/  STS.64 [R8+0x10], R14 ;  /* 0x0000100e08007388 */ /* 0x0045e20000000a00 */
[----:B------:R-:W-:Y:S05]  /*0460*/  BRA `(.L_x_4) ;  /* 0x0000000000087947 */ /* 0x000fea0003800000 */
.L_x_5:
[----:B------:R-:W0:Y:S02]  /*0470*/  LDC.64 R14, c[0x0][0x3b0] ;  /* 0x0000ec00ff0e7b82 */ /* 0x000e240000000a00 */
[----:B0-----:R1:W-:Y:S02]  /*0480*/  STS.64 [R8+0x10], R14 ;  /* 0x0000100e08007388 */ /* 0x0013e40000000a00 */
.L_x_4:
[----:B------:R-:W-:Y:S05]  /*0490*/  BSYNC.RECONVERGENT B0 ;  /* 0x0000000000007941 */ /* 0x000fea0003800200 */
.L_x_3:
[----:B------:R-:W-:Y:S01]  /*04a0*/  ISETP.NE.AND P1, PT, R3, RZ, PT ;  /* 0x000000ff0300720c */ /* 0x000fe20003f25270 */
[----:B------:R-:W-:Y:S01]  /*04b0*/  BSSY.RECONVERGENT B0, `(.L_x_6) ;  /* 0x0000010000007945 */ /* 0x000fe20003800200 */
[----:B------:R-:W-:-:S11]  /*04c0*/  LEA R19, R0, UR10, 0x3 ;  /* 0x0000000a00137c11 */ /* 0x000fd6000f8e18ff */
[----:B------:R-:W-:Y:S05]  /*04d0*/  @P1 BRA `(.L_x_7) ;  /* 0x0000000000341947 */ /* 0x000fea0003800000 */
[----:B------:R-:W-:-:S04]  /*04e0*/  ISETP.NE.AND P1, PT, R7, RZ, PT ;  /* 0x000000ff0700720c */ /* 0x000fc80003f25270 */
[----:B------:R-:W-:-:S04]  /*04f0*/  ISETP.LT.OR P1, PT, R2, RZ, !P1 ;  /* 0x000000ff0200720c */ /* 0x000fc80004f21670 */
[----:B------:R-:W-:-:S04]  /*0500*/  ISETP.GE.OR P1, PT, R2, UR24, P1 ;  /* 0x0000001802007c0c */ /* 0x000fc80008f26670 */
[----:B------:R-:W-:-:S13]  /*0510*/  ISETP.GT.OR P1, PT, R7, UR24, P1 ;  /* 0x0000001807007c0c */ /* 0x000fda0008f24670 */
[----:B------:R-:W-:Y:S05]  /*0520*/  @P1 BRA `(.L_x_8) ;  /* 0x0000000000181947 */ /* 0x000fea0003800000 */
[----:B012---:R-:W0:Y:S01]  /*0530*/  LDC.64 R14, c[0x0][0x380] ;  /* 0x0000e000ff0e7b82 */ /* 0x007e220000000a00 */
[----:B------:R-:W-:-:S05]  /*0540*/  IADD3 R21, PT, PT, R2, -UR24, R9 ;  /* 0x8000001802157c10 */ /* 0x000fca000fffe009 */
[----:B0-----:R-:W-:-:S06]  /*0550*/  IMAD.WIDE.U32 R14, R21, 0x8, R14 ;  /* 0x00000008150e7825 */ /* 0x001fcc00078e000e */
[----:B------:R-:W2:Y:S04]  /*0560*/  LDG.E.64 R14, desc[UR18][R14.64] ;  /* 0x000000120e0e7981 */ /* 0x000ea8000c1e1b00 */
[----:B--2---:R3:W-:Y:S01]  /*0570*/  STS.64 [R19+0x8], R14 ;  /* 0x0000080e13007388 */ /* 0x0047e20000000a00 */
[----:B------:R-:W-:Y:S05]  /*0580*/  BRA `(.L_x_7) ;  /* 0x0000000000087947 */ /* 0x000fea0003800000 */
.L_x_8:
[----:B012---:R-:W0:Y:S02]  /*0590*/  LDC.64 R14, c[0x0][0x3b0] ;  /* 0x0000ec00ff0e7b82 */ /* 0x007e240000000a00 */
[----:B0-----:R4:W-:Y:S02]  /*05a0*/  STS.64 [R19+0x8], R14 ;  /* 0x0000080e13007388 */ /* 0x0019e40000000a00 */
.L_x_7:
[----:B------:R-:W-:Y:S05]  /*05b0*/  BSYNC.RECONVERGENT B0 ;  /* 0x0000000000007941 */ /* 0x000fea0003800200 */
.L_x_6:
[----:B------:R-:W-:Y:S01]  /*05c0*/  UIADD3 UR4, UPT, UPT, UR15, -0x1, URZ ;  /* 0xffffffff0f047890 */ /* 0x000fe2000fffe0ff */
[----:B------:R-:W-:Y:S05]  /*05d0*/  BSSY.RECONVERGENT B0, `(.L_x_9) ;  /* 0x0000011000007945 */ /* 0x000fea0003800200 */
[----:B------:R-:W-:-:S13]  /*05e0*/  ISETP.NE.AND P1, PT, R3, UR4, PT ;  /* 0x0000000403007c0c */ /* 0x000fda000bf25270 */
[----:B------:R-:W-:Y:S05]  /*05f0*/  @P1 BRA `(.L_x_10) ;  /* 0x0000000000381947 */ /* 0x000fea0003800000 */
[----:B------:R-:W-:Y:S02]  /*0600*/  ISETP.GE.AND P3, PT, R2, RZ, PT ;  /* 0x000000ff0200720c */ /* 0x000fe40003f66270 */
[----:B01234-:R-:W-:-:S04]  /*0610*/  VIADDMNMX R14, R13, UR5, R2, !PT ;  /* 0x000000050d0e7c46 */ /* 0x01ffc8000f800102 */
[----:B------:R-:W-:-:S13]  /*0620*/  ISETP.GE.OR P3, PT, R14, UR24, !P3 ;  /* 0x000000180e007c0c */ /* 0x000fda000df66670 */
[----:B------:R-:W-:Y:S05]  /*0630*/  @P3 BRA `(.L_x_11) ;  /* 0x00000000001c3947 */ /* 0x000fea0003800000 */
[----:B------:R-:W0:Y:S01]  /*0640*/  LDC.64 R14, c[0x0][0x380] ;  /* 0x0000e000ff0e7b82 */ /* 0x000e220000000a00 */
[----:B------:R-:W-:-:S04]  /*0650*/  VIADD R21, R4, UR24 ;  /* 0x0000001804157c36 */ /* 0x000fc80008000000 */
[----:B0-----:R-:W-:-:S06]  /*0660*/  IMAD.WIDE.U32 R14, R21, 0x8, R14 ;  /* 0x00000008150e7825 */ /* 0x001fcc00078e000e */
[----:B------:R-:W2:Y:S01]  /*0670*/  LDG.E.64 R14, desc[UR18][R14.64] ;  /* 0x000000120e0e7981 */ /* 0x000ea2000c1e1b00 */
[----:B------:R-:W-:-:S05]  /*0680*/  IMAD R21, R5, 0x8, R8 ;  /* 0x0000000805157824 */ /* 0x000fca00078e0208 */
[----:B--2---:R0:W-:Y:S01]  /*0690*/  STS.64 [R21+0x18], R14 ;  /* 0x0000180e15007388 */ /* 0x0041e20000000a00 */
[----:B------:R-:W-:Y:S05]  /*06a0*/  BRA `(.L_x_10) ;  /* 0x00000000000c7947 */ /* 0x000fea0003800000 */
.L_x_11:
[----:B------:R-:W0:Y:S01]  /*06b0*/  LDC.64 R14, c[0x0][0x3b0] ;  /* 0x0000ec00ff0e7b82 */ /* 0x000e220000000a00 */
[----:B------:R-:W-:-:S05]  /*06c0*/  IMAD R21, R5, 0x8, R8 ;  /* 0x0000000805157824 */ /* 0x000fca00078e0208 */
[----:B0-----:R0:W-:Y:S02]  /*06d0*/  STS.64 [R21+0x18], R14 ;  /* 0x0000180e15007388 */ /* 0x0011e40000000a00 */
.L_x_10:
[----:B------:R-:W-:Y:S05]  /*06e0*/  BSYNC.RECONVERGENT B0 ;  /* 0x0000000000007941 */ /* 0x000fea0003800200 */
.L_x_9:
[----:B------:R-:W-:Y:S01]  /*06f0*/  LOP3.LUT P3, RZ, R0, R3, RZ, 0xfc, !PT ;  /* 0x0000000300ff7212 */ /* 0x000fe2000786fcff */
[----:B------:R-:W-:-:S12]  /*0700*/  BSSY.RECONVERGENT B0, `(.L_x_12) ;  /* 0x0000014000007945 */ /* 0x000fd80003800200 */
[----:B------:R-:W-:Y:S05]  /*0710*/  @P3 BRA `(.L_x_13) ;  /* 0x0000000000483947 */ /* 0x000fea0003800000 */
[----:B------:R-:W-:-:S04]  /*0720*/  ISETP.NE.AND P3, PT, R7, RZ, PT ;  /* 0x000000ff0700720c */ /* 0x000fc80003f65270 */
[----:B------:R-:W-:-:S04]  /*0730*/  ISETP.LT.OR P3, PT, R2, 0x1, !P3 ;  /* 0x000000010200780c */ /* 0x000fc80005f61670 */
[----:B------:R-:W-:-:S04]  /*0740*/  ISETP.GT.OR P3, PT, R2, UR24, P3 ;  /* 0x0000001802007c0c */ /* 0x000fc80009f64670 */
[----:B------:R-:W-:-:S13]  /*0750*/  ISETP.GT.OR P3, PT, R7, UR24, P3 ;  /* 0x0000001807007c0c */ /* 0x000fda0009f64670 */
[----:B------:R-:W-:Y:S05]  /*0760*/  @P3 BRA `(.L_x_14) ;  /* 0x0000000000243947 */ /* 0x000fea0003800000 */
[----:B01234-:R-:W0:Y:S01]  /*0770*/  LDC.64 R14, c[0x0][0x380] ;  /* 0x0000e000ff0e7b82 */ /* 0x01fe220000000a00 */
[----:B------:R-:W-:-:S05]  /*0780*/  IADD3 R21, PT, PT, R2, -UR24, R9 ;  /* 0x8000001802157c10 */ /* 0x000fca000fffe009 */
[----:B------:R-:W-:-:S04]  /*0790*/  VIADD R21, R21, 0xffffffff ;  /* 0xffffffff15157836 */ /* 0x000fc80000000000 */
[----:B0-----:R-:W-:-:S06]  /*07a0*/  IMAD.WIDE.U32 R14, R21, 0x8, R14 ;  /* 0x00000008150e7825 */ /* 0x001fcc00078e000e */
[----:B------:R-:W2:Y:S01]  /*07b0*/  LDG.E.64 R14, desc[UR18][R14.64] ;  /* 0x000000120e0e7981 */ /* 0x000ea2000c1e1b00 */
[----:B------:R-:W-:-:S04]  /*07c0*/  IMAD R18, R6, R3, RZ ;  /* 0x0000000306127224 */ /* 0x000fc800078e02ff */
[----:B------:R-:W-:-:S05]  /*07d0*/  IMAD R21, R18, 0x8, R19 ;  /* 0x0000000812157824 */ /* 0x000fca00078e0213 */
[----:B--2---:R0:W-:Y:S01]  /*07e0*/  STS.64 [R21], R14 ;  /* 0x0000000e15007388 */ /* 0x0041e20000000a00 */
[----:B------:R-:W-:Y:S05]  /*07f0*/  BRA `(.L_x_13) ;  /* 0x0000000000107947 */ /* 0x000fea0003800000 */
.L_x_14:
[----:B01234-:R-:W0:Y:S01]  /*0800*/  LDC.64 R14, c[0x0][0x3b0] ;  /* 0x0000ec00ff0e7b82 */ /* 0x01fe220000000a00 */
[----:B------:R-:W-:-:S04]  /*0810*/  IMAD R18, R6, R3, RZ ;  /* 0x0000000306127224 */ /* 0x000fc800078e02ff */
[----:B------:R-:W-:-:S05]  /*0820*/  IMAD R21, R18, 0x8, R19 ;  /* 0x0000000812157824 */ /* 0x000fca00078e0213 */
[----:B0-----:R0:W-:Y:S02]  /*0830*/  STS.64 [R21], R14 ;  /* 0x0000000e15007388 */ /* 0x0011e40000000a00 */
.L_x_13:
[----:B------:R-:W-:Y:S05]  /*0840*/  BSYNC.RECONVERGENT B0 ;  /* 0x0000000000007941 */ /* 0x000fea0003800200 */
.L_x_12:
[----:B------:R-:W-:Y:S01]  /*0850*/  ISETP.NE.OR P0, PT, R3, RZ, P0 ;  /* 0x000000ff0300720c */ /* 0x000fe20000705670 */
[----:B------:R-:W-:-:S12]  /*0860*/  BSSY.RECONVERGENT B0, `(.L_x_15) ;  /* 0x0000010000007945 */ /* 0x000fd80003800200 */
[----:B------:R-:W-:Y:S05]  /*0870*/  @P0 BRA `(.L_x_16) ;  /* 0x0000000000380947 */ /* 0x000fea0003800000 */
[----:B------:R-:W-:Y:S01]  /*0880*/  ISETP.NE.AND P0, PT, R7, RZ, PT ;  /* 0x000000ff0700720c */ /* 0x000fe20003f05270 */
[----:B------:R-:W-:-:S03]  /*0890*/  VIADD R18, R2, 0x1 ;  /* 0x0000000102127836 */ /* 0x000fc60000000000 */
[----:B------:R-:W-:-:S04]  /*08a0*/  ISETP.LT.OR P0, PT, R2, -0x1, !P0 ;  /* 0xffffffff0200780c */ /* 0x000fc80004701670 */
[----:B------:R-:W-:-:S04]  /*08b0*/  ISETP.GE.OR P0, PT, R18, UR24, P0 ;  /* 0x0000001812007c0c */ /* 0x000fc80008706670 */
[----:B------:R-:W-:-:S13]  /*08c0*/  ISETP.GT.OR P0, PT, R7, UR24, P0 ;  /* 0x0000001807007c0c */ /* 0x000fda0008704670 */
[----:B------:R-:W-:Y:S05]  /*08d0*/  @P0 BRA `(.L_x_17) ;  /* 0x0000000000180947 */ /* 0x000fea0003800000 */
[----:B01234-:R-:W0:Y:S01]  /*08e0*/  LDC.64 R14, c[0x0][0x380] ;  /* 0x0000e000ff0e7b82 */ /* 0x01fe220000000a00 */
[----:B------:R-:W-:-:S05]  /*08f0*/  IADD3 R21, PT, PT, R18, -UR24, R9 ;  /* 0x8000001812157c10 */ /* 0x000fca000fffe009 */
[----:B0-----:R-:W-:-:S06]  /*0900*/  IMAD.WIDE.U32 R14, R21, 0x8, R14 ;  /* 0x00000008150e7825 */ /* 0x001fcc00078e000e */
[----:B------:R-:W2:Y:S04]  /*0910*/  LDG.E.64 R14, desc[UR18][R14.64] ;  /* 0x000000120e0e7981 */ /* 0x000ea8000c1e1b00 */
[----:B--2---:R0:W-:Y:S01]  /*0920*/  STS.64 [R19+0x10], R14 ;  /* 0x0000100e13007388 */ /* 0x0041e20000000a00 */
[----:B------:R-:W-:Y:S05]  /*0930*/  BRA `(.L_x_16) ;  /* 0x0000000000087947 */ /* 0x000fea0003800000 */
.L_x_17:
[----:B01234-:R-:W0:Y:S02]  /*0940*/  LDC.64 R14, c[0x0][0x3b0] ;  /* 0x0000ec00ff0e7b82 */ /* 0x01fe240000000a00 */
[----:B0-----:R0:W-:Y:S02]  /*0950*/  STS.64 [R19+0x10], R14 ;  /* 0x0000100e13007388 */ /* 0x0011e40000000a00 */
.L_x_16:
[----:B------:R-:W-:Y:S05]  /*0960*/  BSYNC.RECONVERGENT B0 ;  /* 0x0000000000007941 */ /* 0x000fea0003800200 */
.L_x_15:
[----:B------:R-:W-:Y:S01]  /*0970*/  ISETP.NE.OR P0, PT, R0, RZ, P1 ;  /* 0x000000ff0000720c */ /* 0x000fe20000f05670 */
[----:B------:R-:W-:-:S12]  /*0980*/  BSSY.RECONVERGENT B0, `(.L_x_18) ;  /* 0x0000013000007945 */ /* 0x000fd80003800200 */
[----:B------:R-:W-:Y:S05]  /*0990*/  @P0 BRA `(.L_x_19) ;  /* 0x0000000000440947 */ /* 0x000fea0003800000 */
[----:B------:R-:W-:Y:S01]  /*09a0*/  ISETP.GT.AND P0, PT, R2, UR24, PT ;  /* 0x0000001802007c0c */ /* 0x000fe2000bf04270 */
[----:B01234-:R-:W-:Y:S02]  /*09b0*/  VIADD R14, R13, UR5 ;  /* 0x000000050d0e7c36 */ /* 0x01ffe40008000000 */
[----:B------:R-:W-:Y:S01]  /*09c0*/  IMAD.IADD R11, R6, 0x1, R11 ;  /* 0x00000001060b7824 */ /* 0x000fe200078e020b */
[----:B------:R-:W-:-:S04]  /*09d0*/  ISETP.LT.OR P0, PT, R2, 0x1, P0 ;  /* 0x000000010200780c */ /* 0x000fc80000701670 */
[----:B------:R-:W-:-:S13]  /*09e0*/  ISETP.GE.OR P0, PT, R14, UR24, P0 ;  /* 0x000000180e007c0c */ /* 0x000fda0008706670 */
[----:B------:R-:W-:Y:S05]  /*09f0*/  @P0 BRA `(.L_x_20) ;  /* 0x0000000000200947 */ /* 0x000fea0003800000 */
[----:B------:R-:W0:Y:S01]  /*0a00*/  LDC.64 R14, c[0x0][0x380] ;  /* 0x0000e000ff0e7b82 */ /* 0x000e220000000a00 */
[----:B------:R-:W-:-:S05]  /*0a10*/  IADD3 R18, PT, PT, R2, UR24, R9 ;  /* 0x0000001802127c10 */ /* 0x000fca000fffe009 */
[----:B------:R-:W-:-:S04]  /*0a20*/  VIADD R21, R18, 0xffffffff ;  /* 0xffffffff12157836 */ /* 0x000fc80000000000 */
[----:B0-----:R-:W-:-:S06]  /*0a30*/  IMAD.WIDE.U32 R14, R21, 0x8, R14 ;  /* 0x00000008150e7825 */ /* 0x001fcc00078e000e */
[----:B------:R-:W2:Y:S01]  /*0a40*/  LDG.E.64 R14, desc[UR18][R14.64] ;  /* 0x000000120e0e7981 */ /* 0x000ea2000c1e1b00 */
[----:B------:R-:W-:-:S05]  /*0a50*/  LEA R11, R11, UR10, 0x3 ;  /* 0x0000000a0b0b7c11 */ /* 0x000fca000f8e18ff */
[----:B--2---:R0:W-:Y:S01]  /*0a60*/  STS.64 [R11], R14 ;  /* 0x0000000e0b007388 */ /* 0x0041e20000000a00 */
[----:B------:R-:W-:Y:S05]  /*0a70*/  BRA `(.L_x_19) ;  /* 0x00000000000c7947 */ /* 0x000fea0003800000 */
.L_x_20:
[----:B------:R-:W0:Y:S01]  /*0a80*/  LDC.64 R14, c[0x0][0x3b0] ;  /* 0x0000ec00ff0e7b82 */ /* 0x000e220000000a00 */
[----:B------:R-:W-:-:S05]  /*0a90*/  LEA R11, R11, UR10, 0x3 ;  /* 0x0000000a0b0b7c11 */ /* 0x000fca000f8e18ff */
[----:B0-----:R0:W-:Y:S02]  /*0aa0*/  STS.64 [R11], R14 ;  /* 0x0000000e0b007388 */ /* 0x0011e40000000a00 */
.L_x_19:
[----:B------:R-:W-:Y:S05]  /*0ab0*/  BSYNC.RECONVERGENT B0 ;  /* 0x0000000000007941 */ /* 0x000fea0003800200 */
.L_x_18:
[----:B------:R-:W-:Y:S01]  /*0ac0*/  ISETP.NE.OR P1, PT, R0, R17, P1 ;  /* 0x000000110000720c */ /* 0x000fe20000f25670 */
[----:B------:R-:W-:-:S12]  /*0ad0*/  BSSY.RECONVERGENT B0, `(.L_x_21) ;  /* 0x0000011000007945 */ /* 0x000fd80003800200 */
[----:B------:R-:W-:Y:S05]  /*0ae0*/  @P1 BRA `(.L_x_22) ;  /* 0x00000000003c1947 */ /* 0x000fea0003800000 */
[C---:B------:R-:W-:Y:S01]  /*0af0*/  VIADD R0, R2.reuse, 0x1 ;  /* 0x0000000102007836 */ /* 0x040fe20000000000 */
[----:B------:R-:W-:-:S04]  /*0b00*/  ISETP.GE.AND P0, PT, R2, -0x1, PT ;  /* 0xffffffff0200780c */ /* 0x000fc80003f06270 */
[----:B------:R-:W-:-:S04]  /*0b10*/  VIADDMNMX R13, R13, UR5, R0, !PT ;  /* 0x000000050d0d7c46 */ /* 0x000fc8000f800100 */
[----:B------:R-:W-:-:S13]  /*0b20*/  ISETP.GE.OR P0, PT, R13, UR24, !P0 ;  /* 0x000000180d007c0c */ /* 0x000fda000c706670 */
[----:B------:R-:W-:Y:S05]  /*0b30*/  @P0 BRA `(.L_x_23) ;  /* 0x00000000001c0947 */ /* 0x000fea0003800000 */
[----:B01234-:R-:W0:Y:S01]  /*0b40*/  LDC.64 R14, c[0x0][0x380] ;  /* 0x0000e000ff0e7b82 */ /* 0x01fe220000000a00 */
[----:B------:R-:W-:-:S05]  /*0b50*/  IADD3 R9, PT, PT, R0, UR24, R9 ;  /* 0x0000001800097c10 */ /* 0x000fca000fffe009 */
[----:B0-----:R-:W-:-:S06]  /*0b60*/  IMAD.WIDE.U32 R14, R9, 0x8, R14 ;  /* 0x00000008090e7825 */ /* 0x001fcc00078e000e */
[----:B------:R-:W2:Y:S01]  /*0b70*/  LDG.E.64 R14, desc[UR18][R14.64] ;  /* 0x000000120e0e7981 */ /* 0x000ea2000c1e1b00 */
[----:B------:R-:W-:-:S05]  /*0b80*/  IMAD R9, R5, 0x8, R8 ;  /* 0x0000000805097824 */ /* 0x000fca00078e0208 */
[----:B--2---:R0:W-:Y:S01]  /*0b90*/  STS.64 [R9+0x20], R14 ;  /* 0x0000200e09007388 */ /* 0x0041e20000000a00 */
[----:B------:R-:W-:Y:S05]  /*0ba0*/  BRA `(.L_x_22) ;  /* 0x00000000000c7947 */ /* 0x000fea0003800000 */
.L_x_23:
[----:B01234-:R-:W0:Y:S01]  /*0bb0*/  LDC.64 R14, c[0x0][0x3b0] ;  /* 0x0000ec00ff0e7b82 */ /* 0x01fe220000000a00 */
[----:B------:R-:W-:-:S05]  /*0bc0*/  IMAD R9, R5, 0x8, R8 ;  /* 0x0000000805097824 */ /* 0x000fca00078e0208 */
[----:B0-----:R0:W-:Y:S02]  /*0bd0*/  STS.64 [R9+0x20], R14 ;  /* 0x0000200e09007388 */ /* 0x0011e40000000a00 */
.L_x_22:
[----:B------:R-:W-:Y:S05]  /*0be0*/  BSYNC.RECONVERGENT B0 ;  /* 0x0000000000007941 */ /* 0x000fea0003800200 */
.L_x_21:
[----:B------:R-:W-:Y:S01]  /*0bf0*/  BAR.SYNC.DEFER_BLOCKING 0x0 ;  /* 0x0000000000007b1d */ /* 0x000fe20000010000 */
[----:B01234-:R-:W-:-:S05]  /*0c00*/  CS2R R14, SRZ ;  /* 0x00000000000e7805 */ /* 0x01ffca000001ff00 */
[----:B------:R-:W-:Y:S04]  /*0c10*/  BSSY.RECONVERGENT B0, `(.L_x_24) ;  /* 0x0000038000007945 */ /* 0x000fe80003800200 */
[----:B------:R-:W-:Y:S05]  /*0c20*/  @P2 BRA `(.L_x_25) ;  /* 0x0000000000d82947 */ /* 0x000fea0003800000 */
[----:B------:R-:W-:-:S06]  /*0c30*/  UIADD3 UR4, UPT, UPT, UR24, -0x1, URZ ;  /* 0xffffffff18047890 */ /* 0x000fcc000fffe0ff */
[----:B------:R-:W-:-:S04]  /*0c40*/  ISETP.NE.AND P0, PT, R2, UR4, PT ;  /* 0x0000000402007c0c */ /* 0x000fc8000bf05270 */
[----:B------:R-:W-:-:S04]  /*0c50*/  ISETP.NE.AND P0, PT, R2, RZ, P0 ;  /* 0x000000ff0200720c */ /* 0x000fc80000705270 */
[----:B------:R-:W-:-:S04]  /*0c60*/  ISETP.NE.AND P0, PT, R7, RZ, P0 ;  /* 0x000000ff0700720c */ /* 0x000fc80000705270 */
[----:B------:R-:W-:-:S13]  /*0c70*/  ISETP.NE.AND P0, PT, R7, UR4, P0 ;  /* 0x0000000407007c0c */ /* 0x000fda0008705270 */
[----:B------:R-:W0:Y:S01]  /*0c80*/  @!P0 LDS.64 R14, [R8+0x8] ;  /* 0x00000800080e8984 */ /* 0x000e220000000a00 */
[----:B------:R-:W1:Y:S08]  /*0c90*/  @!P0 LDC.64 R20, c[0x0][0x388] ;  /* 0x0000e200ff148b82 */ /* 0x000e700000000a00 */
[----:B------:R-:W2:Y:S01]  /*0ca0*/  @!P0 LDC.64 R22, c[0x0][0x3b0] ;  /* 0x0000ec00ff168b82 */ /* 0x000ea20000000a00 */
[----:B-1----:R-:W-:-:S05]  /*0cb0*/  @!P0 IMAD.WIDE R20, R4, 0x8, R20 ;  /* 0x0000000804148825 */ /* 0x002fca00078e0214 */
[----:B--2---:R1:W-:Y:S01]  /*0cc0*/  @!P0 STG.E.64 desc[UR18][R20.64], R22 ;  /* 0x0000001614008986 */ /* 0x0043e2000c101b12 */
[----:B0-----:R-:W-:-:S08]  /*0cd0*/  @!P0 DADD R14, -R14, R22 ;  /* 0x000000000e0e8229 */ /* 0x001fd00000000116 */
[----:B------:R-:W-:Y:S01]  /*0ce0*/  @!P0 DADD R14, -RZ, |R14| ;  /* 0x00000000ff0e8229 */ /* 0x000fe2000000050e */
[----:B------:R-:W-:Y:S10]  /*0cf0*/  @!P0 BRA `(.L_x_25) ;  /* 0x0000000000a48947 */ /* 0x000ff40003800000 */
[----:B------:R-:W0:Y:S01]  /*0d00*/  LDCU UR4, c[0x0][0x39c] ;  /* 0x00007380ff0477ac */ /* 0x000e220008000800 */
[----:B-1----:R-:W1:Y:S01]  /*0d10*/  LDC.64 R20, c[0x0][0x398] ;  /* 0x0000e600ff147b82 */ /* 0x002e620000000a00 */
[----:B------:R-:W-:Y:S01]  /*0d20*/  IMAD.MOV.U32 R22, RZ, RZ, 0x1 ;  /* 0x00000001ff167424 */ /* 0x000fe200078e00ff */
[----:B------:R2:W3:Y:S01]  /*0d30*/  LDS.64 R26, [R8] ;  /* 0x00000000081a7984 */ /* 0x0004e20000000a00 */
[----:B------:R-:W-:Y:S02]  /*0d40*/  IMAD R0, R6, R3, RZ ;  /* 0x0000000306007224 */ /* 0x000fe400078e02ff */
[----:B------:R-:W-:Y:S02]  /*0d50*/  IMAD R18, R5, 0x8, R8 ;  /* 0x0000000805127824 */ /* 0x000fe400078e0208 */
[----:B------:R-:W-:Y:S01]  /*0d60*/  IMAD R2, R0, 0x8, R19 ;  /* 0x0000000800027824 */ /* 0x000fe200078e0213 */
[----:B------:R-:W4:Y:S03]  /*0d70*/  LDC.64 R14, c[0x0][0x3a8] ;  /* 0x0000ea00ff0e7b82 */ /* 0x000f260000000a00 */
[----:B------:R-:W1:Y:S04]  /*0d80*/  LDS.64 R18, [R18+0x18] ;  /* 0x0000180012127984 */ /* 0x000e680000000a00 */
[----:B------:R-:W1:Y:S01]  /*0d90*/  LDS.64 R2, [R2+0x8] ;  /* 0x0000080002027984 */ /* 0x000e620000000a00 */
[----:B0-----:R-:W1:Y:S01]  /*0da0*/  MUFU.RCP64H R23, UR4 ;  /* 0x0000000400177d08 */ /* 0x001e620008001800 */
[----:B----4-:R-:W-:-:S02]  /*0db0*/  DMUL R14, R14, R14 ;  /* 0x0000000e0e0e7228 */ /* 0x010fc40000000000 */
[----:B-1----:R-:W-:-:S08]  /*0dc0*/  DFMA R24, R22, -R20, 1 ;  /* 0x3ff000001618742b */ /* 0x002fd00000000814 */
[----:B------:R-:W-:Y:S01]  /*0dd0*/  DFMA R24, R24, R24, R24 ;  /* 0x000000181818722b */ /* 0x000fe20000000018 */
[----:B------:R-:W-:-:S07]  /*0de0*/  FSETP.GEU.AND P1, PT, |R15|, 6.5827683646048100446e-37, PT ;  /* 0x036000000f00780b */ /* 0x000fce0003f2e200 */
[----:B------:R-:W-:-:S08]  /*0df0*/  DFMA R22, R22, R24, R22 ;  /* 0x000000181616722b */ /* 0x000fd00000000016 */
[----:B------:R-:W-:-:S08]  /*0e00*/  DFMA R24, R22, -R20, 1 ;  /* 0x3ff000001618742b */ /* 0x000fd00000000814 */
[----:B------:R-:W-:Y:S02]  /*0e10*/  DFMA R22, R22, R24, R22 ;  /* 0x000000181616722b */ /* 0x000fe40000000016 */
[----:B------:R2:W0:Y:S06]  /*0e20*/  LDS.64 R24, [R8+0x10] ;  /* 0x0000100008187984 */ /* 0x00042c0000000a00 */
[----:B------:R-:W-:-:S08]  /*0e30*/  DMUL R28, R14, R22 ;  /* 0x000000160e1c7228 */ /* 0x000fd00000000000 */
[----:B------:R-:W-:-:S08]  /*0e40*/  DFMA R20, R28, -R20, R14 ;  /* 0x800000141c14722b */ /* 0x000fd0000000000e */
[----:B------:R-:W-:-:S10]  /*0e50*/  DFMA R22, R22, R20, R28 ;  /* 0x000000141616722b */ /* 0x000fd4000000001c */
[----:B------:R-:W-:-:S05]  /*0e60*/  FFMA R0, RZ, UR4, R23 ;  /* 0x00000004ff007c23 */ /* 0x000fca0008000017 */
[----:B------:R-:W-:-:S13]  /*0e70*/  FSETP.GT.AND P0, PT, |R0|, 1.469367938527859385e-39, PT ;  /* 0x001000000000780b */ /* 0x000fda0003f04200 */
[----:B0-23--:R-:W-:Y:S05]  /*0e80*/  @P0 BRA P1, `(.L_x_26) ;  /* 0x0000000000080947 */ /* 0x00dfea0000800000 */
[----:B------:R-:W-:-:S07]  /*0e90*/  MOV R0, 0xeb0 ;  /* 0x00000eb000007802 */ /* 0x000fce0000000f00 */
[----:B------:R-:W-:Y:S05]  /*0ea0*/  CALL.REL.NOINC `($__internal_0_$__cuda_sm20_div_rn_f64_full) ;  /* 0x0000000000ac7944 */ /* 0x000fea0003c00000 */
.L_x_26:
[----:B------:R-:W0:Y:S01]  /*0eb0*/  LDC.64 R14, c[0x0][0x390] ;  /* 0x0000e400ff0e7b82 */ /* 0x000e220000000a00 */
[----:B------:R-:W-:Y:S01]  /*0ec0*/  DADD R2, R2, R18 ;  /* 0x0000000002027229 */ /* 0x000fe20000000012 */
[----:B------:R-:W1:Y:S06]  /*0ed0*/  LDS.64 R8, [R8+0x8] ;  /* 0x0000080008087984 */ /* 0x000e6c0000000a00 */
[----:B------:R-:W2:Y:S01]  /*0ee0*/  LDC.64 R18, c[0x0][0x388] ;  /* 0x0000e200ff127b82 */ /* 0x000ea20000000a00 */
[----:B0-----:R-:W-:-:S06]  /*0ef0*/  IMAD.WIDE R14, R4, 0x8, R14 ;  /* 0x00000008040e7825 */ /* 0x001fcc00078e020e */
[----:B------:R-:W3:Y:S01]  /*0f00*/  LDG.E.64 R14, desc[UR18][R14.64] ;  /* 0x000000120e0e7981 */ /* 0x000ee2000c1e1b00 */
[----:B------:R-:W-:Y:S01]  /*0f10*/  DADD R2, R26, R2 ;  /* 0x000000001a027229 */ /* 0x000fe20000000002 */
[----:B--2---:R-:W-:-:S07]  /*0f20*/  IMAD.WIDE R18, R4, 0x8, R18 ;  /* 0x0000000804127825 */ /* 0x004fce00078e0212 */
[----:B------:R-:W-:-:S08]  /*0f30*/  DADD R2, R24, R2 ;  /* 0x0000000018027229 */ /* 0x000fd00000000002 */
[----:B---3--:R-:W-:-:S08]  /*0f40*/  DFMA R2, R14, R22, R2 ;  /* 0x000000160e02722b */ /* 0x008fd00000000002 */
[----:B------:R-:W-:-:S07]  /*0f50*/  DMUL R2, R2, 0.25 ;  /* 0x3fd0000002027828 */ /* 0x000fce0000000000 */
[----:B------:R0:W-:Y:S01]  /*0f60*/  STG.E.64 desc[UR18][R18.64], R2 ;  /* 0x0000000212007986 */ /* 0x0001e2000c101b12 */
[----:B-1----:R-:W-:-:S08]  /*0f70*/  DADD R4, R2, -R8 ;  /* 0x0000000002047229 */ /* 0x002fd00000000808 */
[----:B------:R-:W-:-:S11]  /*0f80*/  DADD R14, -RZ, |R4| ;  /* 0x00000000ff0e7229 */ /* 0x000fd60000000504 */
.L_x_25:
[----:B------:R-:W-:Y:S05]  /*0f90*/  BSYNC.RECONVERGENT B0 ;  /* 0x0000000000007941 */ /* 0x000fea0003800200 */
.L_x_24:
[----:B------:R-:W-:Y:S01]  /*0fa0*/  UIADD3 UR4, UPT, UPT, UR15, 0x2, URZ ;  /* 0x000000020f047890 */ /* 0x000fe2000fffe0ff */
[----:B------:R-:W-:Y:S02]  /*0fb0*/  ISETP.GE.U32.AND P1, PT, R16, 0x2, PT ;  /* 0x000000021000780c */ /* 0x000fe40003f26070 */
[----:B------:R-:W-:-:S03]  /*0fc0*/  ISETP.NE.AND P0, PT, R12, RZ, PT ;  /* 0x000000ff0c00720c */ /* 0x000fc60003f05270 */
[----:B------:R-:W-:-:S05]  /*0fd0*/  IMAD R6, R6, UR4, RZ ;  /* 0x0000000406067c24 */ /* 0x000fca000f8e02ff */
[----:B------:R-:W-:-:S05]  /*0fe0*/  LEA R7, R6, UR10, 0x3 ;  /* 0x0000000a06077c11 */ /* 0x000fca000f8e18ff */
[----:B------:R-:W-:-:S05]  /*0ff0*/  IMAD R9, R12, 0x8, R7 ;  /* 0x000000080c097824 */ /* 0x000fca00078e0207 */
[----:B------:R2:W-:Y:S01]  /*1000*/  STS.64 [R9], R14 ;  /* 0x0000000e09007388 */ /* 0x0005e20000000a00 */
[----:B------:R-:W-:Y:S06]  /*1010*/  BAR.SYNC.DEFER_BLOCKING 0x0 ;  /* 0x0000000000007b1d */ /* 0x000fec0000010000 */
[----:B------:R-:W-:Y:S05]  /*1020*/  @!P1 BRA `(.L_x_27) ;  /* 0x0000000000349947 */ /* 0x000fea0003800000 */
.L_x_28:
[----:B------:R-:W-:-:S04]  /*1030*/  SHF.R.U32.HI R0, RZ, 0x1, R16 ;  /* 0x00000001ff007819 */ /* 0x000fc80000011610 */
[----:B------:R-:W-:-:S13]  /*1040*/  ISETP.GE.U32.AND P2, PT, R12, R0, PT ;  /* 0x000000000c00720c */ /* 0x000fda0003f46070 */
[----:B------:R-:W-:Y:S01]  /*1050*/  @!P2 IMAD R4, R0, 0x8, R9 ;  /* 0x000000080004a824 */ /* 0x000fe200078e0209 */
[----:B0--3--:R-:W-:Y:S05]  /*1060*/  @!P2 LDS.64 R2, [R9] ;  /* 0x000000000902a984 */ /* 0x009fea0000000a00 */
[----:B------:R-:W0:Y:S02]  /*1070*/  @!P2 LDS.64 R4, [R4] ;  /* 0x000000000404a984 */ /* 0x000e240000000a00 */
[----:B0-----:R-:W-:-:S06]  /*1080*/  @!P2 DSETP.GT.AND P1, PT, R2, R4, PT ;  /* 0x000000040200a22a */ /* 0x001fcc0003f24000 */
[----:B------:R-:W-:Y:S02]  /*1090*/  @!P2 FSEL R2, R2, R4, P1 ;  /* 0x000000040202a208 */ /* 0x000fe40000800000 */
[----:B------:R-:W-:Y:S02]  /*10a0*/  @!P2 FSEL R3, R3, R5, P1 ;  /* 0x000000050303a208 */ /* 0x000fe40000800000 */
[----:B------:R-:W-:Y:S01]  /*10b0*/  ISETP.GT.U32.AND P1, PT, R16, 0x3, PT ;  /* 0x000000031000780c */ /* 0x000fe20003f24070 */
[----:B------:R-:W-:Y:S02]  /*10c0*/  IMAD.MOV.U32 R16, RZ, RZ, R0 ;  /* 0x000000ffff107224 */ /* 0x000fe400078e0000 */
[----:B------:R3:W-:Y:S01]  /*10d0*/  @!P2 STS.64 [R9], R2 ;  /* 0x000000020900a388 */ /* 0x0007e20000000a00 */
[----:B------:R-:W-:Y:S09]  /*10e0*/  BAR.SYNC.DEFER_BLOCKING 0x0 ;  /* 0x0000000000007b1d */ /* 0x000ff20000010000 */
[----:B------:R-:W-:Y:S05]  /*10f0*/  @P1 BRA `(.L_x_28) ;  /* 0xfffffffc00cc1947 */ /* 0x000fea000383ffff */
.L_x_27:
[----:B------:R-:W-:Y:S05]  /*1100*/  @P0 EXIT ;  /* 0x000000000000094d */ /* 0x000fea0003800000 */
[----:B0--3--:R-:W0:Y:S01]  /*1110*/  LDS.64 R2, [R7] ;  /* 0x0000000007027984 */ /* 0x009e220000000a00 */
[----:B------:R-:W3:Y:S02]  /*1120*/  LDC.64 R4, c[0x0][0x3b8] ;  /* 0x0000ee00ff047b82 */ /* 0x000ee40000000a00 */
[----:B---3--:R-:W-:-:S05]  /*1130*/  IMAD.WIDE R10, R10, 0x8, R4 ;  /* 0x000000080a0a7825 */ /* 0x008fca00078e0204 */
[----:B0-----:R-:W-:Y:S01]  /*1140*/  STG.E.64 desc[UR18][R10.64], R2 ;  /* 0x000000020a007986 */ /* 0x001fe2000c101b12 */
[----:B------:R-:W-:Y:S05]  /*1150*/  EXIT ;  /* 0x000000000000794d */ /* 0x000fea0003800000 */
        .weak           $__internal_0_$__cuda_sm20_div_rn_f64_full
        .type           $__internal_0_$__cuda_sm20_div_rn_f64_full,@function
        .size           $__internal_0_$__cuda_sm20_div_rn_f64_full,(.L_x_34 - $__internal_0_$__cuda_sm20_div_rn_f64_full)
$__internal_0_$__cuda_sm20_div_rn_f64_full:
[----:B------:R-:W0:Y:S01]  /*1160*/  LDCU.64 UR16, c[0x0][0x398] ;  /* 0x00007300ff1077ac */ /* 0x000e220008000a00 */
[----:B------:R-:W-:Y:S01]  /*1170*/  R2UR UR7, R15 ;  /* 0x000000000f0772ca */ /* 0x000fe200000e0000 */
[----:B------:R-:W-:Y:S01]  /*1180*/  IMAD.MOV.U32 R28, RZ, RZ, 0x1 ;  /* 0x00000001ff1c7424 */ /* 0x000fe200078e00ff */
[----:B------:R-:W-:Y:S01]  /*1190*/  R2UR UR6, R14 ;  /* 0x000000000e0672ca */ /* 0x000fe200000e0000 */
[----:B------:R-:W-:-:S12]  /*11a0*/  UMOV UR13, 0x1ca00000 ;  /* 0x1ca00000000d7882 */ /* 0x000fd80000000000 */
[----:B------:R-:W-:Y:S01]  /*11b0*/  UMOV UR22, UR6 ;  /* 0x0000000600167c82 */ /* 0x000fe20008000000 */
[----:B0-----:R-:W-:Y:S01]  /*11c0*/  IMAD.U32 R5, RZ, RZ, UR17 ;  /* 0x00000011ff057e24 */ /* 0x001fe2000f8e00ff */
[----:B------:R-:W-:Y:S01]  /*11d0*/  ULOP3.LUT UR8, UR17, 0x800fffff, URZ, 0xc0, !UPT ;  /* 0x800fffff11087892 */ /* 0x000fe2000f8ec0ff */
[----:B------:R-:W-:Y:S01]  /*11e0*/  IMAD.U32 R22, RZ, RZ, UR22 ;  /* 0x00000016ff167e24 */ /* 0x000fe2000f8e00ff */
[----:B------:R-:W-:Y:S02]  /*11f0*/  ULOP3.LUT UR11, UR17, 0x7ff00000, URZ, 0xc0, !UPT ;  /* 0x7ff00000110b7892 */ /* 0x000fe4000f8ec0ff */
[----:B------:R-:W-:Y:S01]  /*1200*/  FSETP.GEU.AND P0, PT, |R5|, 1.469367938527859385e-39, PT ;  /* 0x001000000500780b */ /* 0x000fe20003f0e200 */
[----:B------:R-:W-:-:S03]  /*1210*/  ULOP3.LUT UR9, UR8, 0x3ff00000, URZ, 0xfc, !UPT ;  /* 0x3ff0000008097892 */ /* 0x000fc6000f8efcff */
[----:B------:R-:W-:-:S09]  /*1220*/  UMOV UR8, UR16 ;  /* 0x0000001000087c82 */ /* 0x000fd20008000000 */
[----:B------:R-:W-:Y:S01]  /*1230*/  VOTEU.ANY UP0, P0 ;  /* 0x0000000000ff7886 */ /* 0x000fe20000000100 */
[----:B------:R-:W-:-:S04]  /*1240*/  PLOP3.LUT P0, PT, PT, PT, UP0, 0x80, 0x8 ;  /* 0x000000000008781c */ /* 0x000fc80003f0f008 */
[----:B------:R-:W0:Y:S02]  /*1250*/  @!UP0 LDCU.64 UR4, c[0x0][0x398] ;  /* 0x00007300ff0487ac */ /* 0x000e240008000a00 */
[----:B0-----:R-:W-:Y:S01]  /*1260*/  IMAD.U32 R20, RZ, RZ, UR4 ;  /* 0x00000004ff147e24 */ /* 0x001fe2000f8e00ff */
[----:B------:R-:W-:Y:S01]  /*1270*/  R2UR UR4, R14 ;  /* 0x000000000e0472ca */ /* 0x000fe200000e0000 */
[----:B------:R-:W-:Y:S01]  /*1280*/  IMAD.U32 R21, RZ, RZ, UR5 ;  /* 0x00000005ff157e24 */ /* 0x000fe2000f8e00ff */
[----:B------:R-:W-:Y:S01]  /*1290*/  R2UR UR5, R15 ;  /* 0x000000000f0572ca */ /* 0x000fe200000e0000 */
[----:B------:R-:W-:Y:S02]  /*12a0*/  IMAD.MOV.U32 R14, RZ, RZ, 0x0 ;  /* 0x00000000ff0e7424 */ /* 0x000fe400078e00ff */
[----:B------:R-:W-:Y:S02]  /*12b0*/  IMAD.MOV.U32 R15, RZ, RZ, 0x40000000 ;  /* 0x40000000ff0f7424 */ /* 0x000fe400078e00ff */
[----:B------:R-:W-:-:S08]  /*12c0*/  @!P0 DMUL R20, R20, 8.98846567431157953865e+307 ;  /* 0x7fe0000014148828 */ /* 0x000fd00000000000 */
[----:B------:R-:W-:Y:S02]  /*12d0*/  UMOV UR7, UR5 ;  /* 0x0000000500077c82 */ /* 0x000fe40008000000 */
[----:B------:R-:W-:Y:S01]  /*12e0*/  @!P0 R2UR UR21, R21 ;  /* 0x00000000151582ca */ /* 0x000fe200000e0000 */
[----:B------:R-:W-:Y:S01]  /*12f0*/  IMAD.U32 R5, RZ, RZ, UR7 ;  /* 0x00000007ff057e24 */ /* 0x000fe2000f8e00ff */
[----:B------:R-:W-:Y:S01]  /*1300*/  @!P0 R2UR UR20, R20 ;  /* 0x00000000141482ca */ /* 0x000fe200000e0000 */
[----:B------:R-:W-:-:S03]  /*1310*/  ULOP3.LUT UR12, UR7, 0x7ff00000, URZ, 0xc0, !UPT ;  /* 0x7ff00000070c7892 */ /* 0x000fc6000f8ec0ff */
[----:B------:R-:W-:Y:S01]  /*1320*/  FSETP.GEU.AND P0, PT, |R5|, 1.469367938527859385e-39, PT ;  /* 0x001000000500780b */ /* 0x000fe20003f0e200 */
[----:B------:R-:W-:-:S03]  /*1330*/  UISETP.GE.U32.AND UP1, UPT, UR12, UR11, UPT ;  /* 0x0000000b0c00728c */ /* 0x000fc6000bf26070 */
[----:B------:R-:W-:Y:S01]  /*1340*/  UMOV UR14, UR12 ;  /* 0x0000000c000e7c82 */ /* 0x000fe20008000000 */
[----:B------:R-:W-:Y:S02]  /*1350*/  USEL UR13, UR13, 0x63400000, !UP1 ;  /* 0x634000000d0d7887 */ /* 0x000fe4000c800000 */
[----:B------:R-:W-:Y:S01]  /*1360*/  @!UP0 UMOV UR9, UR21 ;  /* 0x0000001500098c82 */ /* 0x000fe20008000000 */
[----:B------:R-:W-:Y:S01]  /*1370*/  @!UP0 ULOP3.LUT UR11, UR21, 0x7ff00000, URZ, 0xc0, !UPT ;  /* 0x7ff00000150b8892 */ /* 0x000fe2000f8ec0ff */
[----:B------:R-:W0:Y:S01]  /*1380*/  MUFU.RCP64H R29, UR9 ;  /* 0x00000009001d7d08 */ /* 0x000e220008001800 */
[----:B------:R-:W-:Y:S01]  /*1390*/  @!UP0 UMOV UR8, UR20 ;  /* 0x0000001400088c82 */ /* 0x000fe20008000000 */
[----:B------:R-:W-:Y:S01]  /*13a0*/  IMAD.U32 R21, RZ, RZ, UR9 ;  /* 0x00000009ff157e24 */ /* 0x000fe2000f8e00ff */
[----:B------:R-:W-:Y:S01]  /*13b0*/  ULOP3.LUT UR23, UR13, 0x800fffff, UR7, 0xf8, !UPT ;  /* 0x800fffff0d177892 */ /* 0x000fe2000f8ef807 */
[----:B------:R-:W-:Y:S01]  /*13c0*/  IMAD.U32 R20, RZ, RZ, UR8 ;  /* 0x00000008ff147e24 */ /* 0x000fe2000f8e00ff */
[----:B------:R-:W-:Y:S01]  /*13d0*/  VOTEU.ANY UP1, P0 ;  /* 0x0000000000ff7886 */ /* 0x000fe20000020100 */
[----:B------:R-:W-:-:S03]  /*13e0*/  PLOP3.LUT P0, PT, PT, PT, UP1, 0x80, 0x8 ;  /* 0x000000000008781c */ /* 0x000fc60003f0f018 */
[----:B------:R-:W-:Y:S01]  /*13f0*/  IMAD.U32 R23, RZ, RZ, UR23 ;  /* 0x00000017ff177e24 */ /* 0x000fe2000f8e00ff */
[----:B------:R-:W-:-:S04]  /*1400*/  @!UP1 ULOP3.LUT UR4, UR13, 0x80000000, UR7, 0xf8, !UPT ;  /* 0x800000000d049892 */ /* 0x000fc8000f8ef807 */
[----:B------:R-:W-:Y:S01]  /*1410*/  @!UP1 ULOP3.LUT UR5, UR4, 0x100000, URZ, 0xfc, !UPT ;  /* 0x0010000004059892 */ /* 0x000fe2000f8efcff */
[----:B0-----:R-:W-:Y:S02]  /*1420*/  DFMA R20, R28, -R20, 1 ;  /* 0x3ff000001c14742b */ /* 0x001fe40000000814 */
[----:B------:R-:W-:-:S06]  /*1430*/  @!UP1 UMOV UR4, URZ ;  /* 0x000000ff00049c82 */ /* 0x000fcc0008000000 */
[----:B------:R-:W-:Y:S02]  /*1440*/  @!P0 DFMA R14, R22, R14, -UR4 ;  /* 0x80000004160e8e2b */ /* 0x000fe4000800000e */
[----:B------:R-:W-:Y:S01]  /*1450*/  DFMA R20, R20, R20, R20 ;  /* 0x000000141414722b */ /* 0x000fe20000000014 */
[----:B------:R-:W-:Y:S02]  /*1460*/  IMAD.U32 R22, RZ, RZ, UR8 ;  /* 0x00000008ff167e24 */ /* 0x000fe4000f8e00ff */
[----:B------:R-:W-:-:S05]  /*1470*/  IMAD.U32 R23, RZ, RZ, UR9 ;  /* 0x00000009ff177e24 */ /* 0x000fca000f8e00ff */
[----:B------:R-:W-:Y:S01]  /*1480*/  DFMA R20, R28, R20, R28 ;  /* 0x000000141c14722b */ /* 0x000fe2000000001c */
[----:B------:R-:W-:Y:S02]  /*1490*/  @!P0 R2UR UR5, R15 ;  /* 0x000000000f0582ca */ /* 0x000fe400000e0000 */
[----:B------:R-:W-:-:S05]  /*14a0*/  @!P0 R2UR UR4, R14 ;  /* 0x000000000e0482ca */ /* 0x000fca00000e0000 */
[----:B------:R-:W-:-:S06]  /*14b0*/  DFMA R22, R20, -R22, 1 ;  /* 0x3ff000001416742b */ /* 0x000fcc0000000816 */
[----:B------:R-:W-:Y:S02]  /*14c0*/  @!UP1 ULOP3.LUT UR14, UR5, 0x7ff00000, URZ, 0xc0, !UPT ;  /* 0x7ff00000050e9892 */ /* 0x000fe4000f8ec0ff */
[----:B------:R-:W-:Y:S01]  /*14d0*/  DFMA R14, R20, R22, R20 ;  /* 0x00000016140e722b */ /* 0x000fe20000000014 */
[----:B------:R-:W-:Y:S01]  /*14e0*/  @!UP1 UMOV UR22, UR4 ;  /* 0x0000000400169c82 */ /* 0x000fe20008000000 */
[----:B------:R-:W-:Y:S01]  /*14f0*/  @!UP1 UMOV UR23, UR5 ;  /* 0x0000000500179c82 */ /* 0x000fe20008000000 */
[----:B------:R-:W-:Y:S01]  /*1500*/  UIADD3 UR4, UPT, UPT, UR14, -0x1, URZ ;  /* 0xffffffff0e047890 */ /* 0x000fe2000fffe0ff */
[----:B------:R-:W-:Y:S01]  /*1510*/  IMAD.U32 R22, RZ, RZ, UR8 ;  /* 0x00000008ff167e24 */ /* 0x000fe2000f8e00ff */
[----:B------:R-:W-:Y:S01]  /*1520*/  UIADD3 UR5, UPT, UPT, UR11, -0x1, URZ ;  /* 0xffffffff0b057890 */ /* 0x000fe2000fffe0ff */
[----:B------:R-:W-:Y:S01]  /*1530*/  IMAD.U32 R23, RZ, RZ, UR9 ;  /* 0x00000009ff177e24 */ /* 0x000fe2000f8e00ff */
[----:B------:R-:W-:Y:S01]  /*1540*/  UISETP.GT.U32.AND UP0, UPT, UR4, 0x7feffffe, UPT ;  /* 0x7feffffe0400788c */ /* 0x000fe2000bf04070 */
[----:B------:R-:W-:-:S03]  /*1550*/  DMUL R20, R14, UR22 ;  /* 0x000000160e147c28 */ /* 0x000fc60008000000 */
[----:B------:R-:W-:-:S05]  /*1560*/  UISETP.GT.U32.OR UP0, UPT, UR5, 0x7feffffe, UP0 ;  /* 0x7feffffe0500788c */ /* 0x000fca0008704470 */
[----:B------:R-:W-:-:S08]  /*1570*/  DFMA R22, R20, -R22, UR22 ;  /* 0x0000001614167e2b */ /* 0x000fd00008000816 */
[----:B------:R-:W-:Y:S01]  /*1580*/  DFMA R14, R14, R22, R20 ;  /* 0x000000160e0e722b */ /* 0x000fe20000000014 */
[----:B------:R-:W-:Y:S10]  /*1590*/  BRA.U UP0, `(.L_x_29) ;  /* 0x0000000100907547 */ /* 0x000ff4000b800000 */
[----:B------:R-:W-:Y:S01]  /*15a0*/  ULOP3.LUT UR4, UR17, 0x7ff00000, URZ, 0xc0, !UPT ;  /* 0x7ff0000011047892 */ /* 0x000fe2000f8ec0ff */
[----:B------:R-:W-:-:S05]  /*15b0*/  IMAD.U32 R5, RZ, RZ, UR12 ;  /* 0x0000000cff057e24 */ /* 0x000fca000f8e00ff */
[----:B------:R-:W-:-:S05]  /*15c0*/  IMAD.U32 R20, RZ, RZ, UR4 ;  /* 0x00000004ff147e24 */ /* 0x000fca000f8e00ff */
[----:B------:R-:W-:Y:S01]  /*15d0*/  VIADDMNMX R5, R5, -R20, 0xb9600000, !PT ;  /* 0xb960000005057446 */ /* 0x000fe20007800914 */
[----:B------:R-:W-:-:S03]  /*15e0*/  IMAD.MOV.U32 R20, RZ, RZ, RZ ;  /* 0x000000ffff147224 */ /* 0x000fc600078e00ff */
[----:B------:R-:W-:-:S05]  /*15f0*/  VIMNMX R5, PT, PT, R5, 0x46a00000, PT ;  /* 0x46a0000005057848 */ /* 0x000fca0003fe0100 */
[----:B------:R-:W-:-:S04]  /*1600*/  VIADD R5, R5, -UR13 ;  /* 0x8000000d05057c36 */ /* 0x000fc80008000000 */
[----:B------:R-:W-:-:S06]  /*1610*/  VIADD R21, R5, 0x7fe00000 ;  /* 0x7fe0000005157836 */ /* 0x000fcc0000000000 */
[----:B------:R-:W-:-:S10]  /*1620*/  DMUL R22, R14, R20 ;  /* 0x000000140e167228 */ /* 0x000fd40000000000 */
[----:B------:R-:W-:Y:S02]  /*1630*/  R2UR UR5, R23 ;  /* 0x00000000170572ca */ /* 0x000fe400000e0000 */
[----:B------:R-:W-:-:S11]  /*1640*/  R2UR UR4, R22 ;  /* 0x00000000160472ca */ /* 0x000fd600000e0000 */
[----:B------:R-:W-:-:S05]  /*1650*/  IMAD.U32 R7, RZ, RZ, UR5 ;  /* 0x00000005ff077e24 */ /* 0x000fca000f8e00ff */
[----:B------:R-:W-:-:S13]  /*1660*/  FSETP.GTU.AND P0, PT, |R7|, 1.469367938527859385e-39, PT ;  /* 0x001000000700780b */ /* 0x000fda0003f0c200 */
[----:B------:R-:W-:Y:S05]  /*1670*/  @P0 BRA `(.L_x_30) ;  /* 0x0000000000b80947 */ /* 0x000fea0003800000 */
[----:B------:R-:W-:Y:S02]  /*1680*/  IMAD.U32 R22, RZ, RZ, UR8 ;  /* 0x00000008ff167e24 */ /* 0x000fe4000f8e00ff */
[----:B------:R-:W-:-:S06]  /*1690*/  IMAD.U32 R23, RZ, RZ, UR9 ;  /* 0x00000009ff177e24 */ /* 0x000fcc000f8e00ff */
[----:B------:R-:W-:-:S10]  /*16a0*/  DFMA R22, R14, -R22, UR22 ;  /* 0x000000160e167e2b */ /* 0x000fd40008000816 */
[----:B------:R-:W-:Y:S02]  /*16b0*/  R2UR UR7, R23 ;  /* 0x00000000170772ca */ /* 0x000fe400000e0000 */
[----:B------:R-:W-:Y:S01]  /*16c0*/  R2UR UR6, R22 ;  /* 0x00000000160672ca */ /* 0x000fe200000e0000 */
[----:B------:R-:W-:-:S10]  /*16d0*/  IMAD.MOV.U32 R22, RZ, RZ, RZ ;  /* 0x000000ffff167224 */ /* 0x000fd400078e00ff */
[----:B------:R-:W-:Y:S01]  /*16e0*/  FSETP.NEU.AND P0, PT, RZ, UR7, PT ;  /* 0x00000007ff007c0b */ /* 0x000fe2000bf0d000 */
[----:B------:R-:W-:-:S06]  /*16f0*/  ULOP3.LUT UR6, UR7, 0x80000000, UR17, 0x48, !UPT ;  /* 0x8000000007067892 */ /* 0x000fcc000f8e4811 */
[----:B------:R-:W-:-:S06]  /*1700*/  LOP3.LUT R23, R21, UR6, RZ, 0xfc, !PT ;  /* 0x0000000615177c12 */ /* 0x000fcc000f8efcff */
[----:B------:R-:W-:Y:S05]  /*1710*/  @!P0 BRA `(.L_x_30) ;  /* 0x0000000000908947 */ /* 0x000fea0003800000 */
[----:B------:R-:W-:Y:S01]  /*1720*/  IMAD.MOV R21, RZ, RZ, -R5 ;  /* 0x000000ffff157224 */ /* 0x000fe200078e0a05 */
[----:B------:R-:W-:Y:S01]  /*1730*/  IADD3 R5, PT, PT, -R5, -0x43300000, RZ ;  /* 0xbcd0000005057810 */ /* 0x000fe20007ffe1ff */
[----:B------:R-:W-:-:S06]  /*1740*/  IMAD.MOV.U32 R20, RZ, RZ, RZ ;  /* 0x000000ffff147224 */ /* 0x000fcc00078e00ff */
[----:B------:R-:W-:Y:S02]  /*1750*/  DFMA R20, -R20, UR4, R14 ;  /* 0x0000000414147c2b */ /* 0x000fe4000800010e */
[----:B------:R-:W-:-:S08]  /*1760*/  DMUL.RP R14, R14, R22 ;  /* 0x000000160e0e7228 */ /* 0x000fd00000008000 */
[----:B------:R-:W-:Y:S02]  /*1770*/  FSETP.NEU.AND P0, PT, |R21|, R5, PT ;  /* 0x000000051500720b */ /* 0x000fe40003f0d200 */
[----:B------:R-:W-:Y:S02]  /*1780*/  LOP3.LUT R5, R15, UR6, RZ, 0x3c, !PT ;  /* 0x000000060f057c12 */ /* 0x000fe4000f8e3cff */
[----:B------:R-:W-:Y:S02]  /*1790*/  FSEL R14, R14, UR4, !P0 ;  /* 0x000000040e0e7c08 */ /* 0x000fe4000c000000 */
[----:B------:R-:W-:Y:S02]  /*17a0*/  FSEL R5, R5, UR5, !P0 ;  /* 0x0000000505057c08 */ /* 0x000fe4000c000000 */
[----:B------:R-:W-:Y:S02]  /*17b0*/  R2UR UR4, R14 ;  /* 0x000000000e0472ca */ /* 0x000fe400000e0000 */
[----:B------:R-:W-:Y:S01]  /*17c0*/  R2UR UR5, R5 ;  /* 0x00000000050572ca */ /* 0x000fe200000e0000 */
[----:B------:R-:W-:-:S14]  /*17d0*/  BRA `(.L_x_30) ;  /* 0x0000000000607947 */ /* 0x000fdc0003800000 */
.L_x_29:
[----:B------:R-:W-:Y:S02]  /*17e0*/  IMAD.U32 R14, RZ, RZ, UR6 ;  /* 0x00000006ff0e7e24 */ /* 0x000fe4000f8e00ff */
[----:B------:R-:W-:-:S06]  /*17f0*/  IMAD.U32 R15, RZ, RZ, UR7 ;  /* 0x00000007ff0f7e24 */ /* 0x000fcc000f8e00ff */
[----:B------:R-:W-:-:S14]  /*1800*/  DSETP.NAN.AND P0, PT, R14, UR6, PT ;  /* 0x000000060e007e2a */ /* 0x000fdc000bf08000 */
[----:B------:R-:W-:Y:S05]  /*1810*/  @P0 BRA `(.L_x_31) ;  /* 0x0000000000480947 */ /* 0x000fea0003800000 */
[----:B------:R-:W0:Y:S02]  /*1820*/  LDC.64 R14, c[0x0][0x398] ;  /* 0x0000e600ff0e7b82 */ /* 0x000e240000000a00 */
[----:B0-----:R-:W-:-:S14]  /*1830*/  DSETP.NAN.AND P0, PT, R14, R14, PT ;  /* 0x0000000e0e00722a */ /* 0x001fdc0003f08000 */
[----:B------:R-:W-:Y:S05]  /*1840*/  @P0 BRA `(.L_x_32) ;  /* 0x0000000000300947 */ /* 0x000fea0003800000 */
[----:B------:R-:W-:Y:S01]  /*1850*/  UISETP.NE.AND UP0, UPT, UR14, UR11, UPT ;  /* 0x0000000b0e00728c */ /* 0x000fe2000bf05270 */
[----:B------:R-:W-:Y:S01]  /*1860*/  UMOV UR4, 0x0 ;  /* 0x0000000000047882 */ /* 0x000fe20000000000 */
[----:B------:R-:W-:-:S07]  /*1870*/  UMOV UR5, 0xfff80000 ;  /* 0xfff8000000057882 */ /* 0x000fce0000000000 */
[----:B------:R-:W-:Y:S05]  /*1880*/  BRA.U !UP0, `(.L_x_30) ;  /* 0x0000000108347547 */ /* 0x000fea000b800000 */
[----:B------:R-:W-:Y:S02]  /*1890*/  UISETP.NE.AND UP0, UPT, UR14, 0x7ff00000, UPT ;  /* 0x7ff000000e00788c */ /* 0x000fe4000bf05270 */
[----:B------:R-:W-:Y:S02]  /*18a0*/  ULOP3.LUT UR5, UR7, 0x80000000, UR17, 0x48, !UPT ;  /* 0x8000000007057892 */ /* 0x000fe4000f8e4811 */
[----:B------:R-:W-:-:S11]  /*18b0*/  UISETP.EQ.OR UP0, UPT, UR11, URZ, !UP0 ;  /* 0x000000ff0b00728c */ /* 0x000fd6000c702670 */
[----:B------:R-:W-:Y:S01]  /*18c0*/  @UP0 ULOP3.LUT UR6, UR5, 0x7ff00000, URZ, 0xfc, !UPT ;  /* 0x7ff0000005060892 */ /* 0x000fe2000f8efcff */
[----:B------:R-:W-:Y:S01]  /*18d0*/  @!UP0 UMOV UR4, URZ ;  /* 0x000000ff00048c82 */ /* 0x000fe20008000000 */
[----:B------:R-:W-:-:S05]  /*18e0*/  @UP0 UMOV UR4, URZ ;  /* 0x000000ff00040c82 */ /* 0x000fca0008000000 */
[----:B------:R-:W-:Y:S01]  /*18f0*/  @UP0 UMOV UR5, UR6 ;  /* 0x0000000600050c82 */ /* 0x000fe20008000000 */
[----:B------:R-:W-:Y:S05]  /*1900*/  BRA `(.L_x_30) ;  /* 0x0000000000147947 */ /* 0x000fea0003800000 */
.L_x_32:
[----:B------:R-:W-:Y:S01]  /*1910*/  ULOP3.LUT UR5, UR17, 0x80000, URZ, 0xfc, !UPT ;  /* 0x0008000011057892 */ /* 0x000fe2000f8efcff */
[----:B------:R-:W-:Y:S01]  /*1920*/  UMOV UR4, UR16 ;  /* 0x0000001000047c82 */ /* 0x000fe20008000000 */
[----:B------:R-:W-:Y:S10]  /*1930*/  BRA `(.L_x_30) ;  /* 0x0000000000087947 */ /* 0x000ff40003800000 */
.L_x_31:
[----:B------:R-:W-:Y:S01]  /*1940*/  ULOP3.LUT UR5, UR7, 0x80000, URZ, 0xfc, !UPT ;  /* 0x0008000007057892 */ /* 0x000fe2000f8efcff */
[----:B------:R-:W-:-:S11]  /*1950*/  UMOV UR4, UR6 ;  /* 0x0000000600047c82 */ /* 0x000fd60008000000 */
.L_x_30:
[----:B------:R-:W-:Y:S02]  /*1960*/  IMAD.U32 R14, RZ, RZ, UR4 ;  /* 0x00000004ff0e7e24 */ /* 0x000fe4000f8e00ff */
[----:B------:R-:W-:Y:S02]  /*1970*/  IMAD.U32 R15, RZ, RZ, UR5 ;  /* 0x00000005ff0f7e24 */ /* 0x000fe4000f8e00ff */
[----:B------:R-:W-:Y:S02]  /*1980*/  IMAD.MOV.U32 R22, RZ, RZ, R14 ;  /* 0x000000ffff167224 */ /* 0x000fe400078e000e */
[----:B------:R-:W-:Y:S02]  /*1990*/  IMAD.MOV.U32 R14, RZ, RZ, R0 ;  /* 0x000000ffff0e7224 */ /* 0x000fe400078e0000 */
[----:B------:R-:W-:Y:S02]  /*19a0*/  IMAD.MOV.U32 R15, RZ, RZ, 0x0 ;  /* 0x00000000ff0f7424 */ /* 0x000fe400078e00ff */
[----:B------:R-:W-:-:S02]  /*19b0*/  IMAD.U32 R21, RZ, RZ, UR5 ;  /* 0x00000005ff157e24 */ /* 0x000fc4000f8e00ff */
[----:B------:R-:W-:Y:S02]  /*19c0*/  IMAD.U32 R20, RZ, RZ, UR4 ;  /* 0x00000004ff147e24 */ /* 0x000fe4000f8e00ff */
[----:B------:R-:W-:Y:S01]  /*19d0*/  IMAD.MOV.U32 R23, RZ, RZ, R21 ;  /* 0x000000ffff177224 */ /* 0x000fe200078e0015 */
[----:B------:R-:W-:Y:S06]  /*19e0*/  RET.REL.NODEC R14 `(compute_temperature_tiled_dynamic) ;  /* 0xffffffe40e847950 */ /* 0x000fec0003c3ffff */
.L_x_33:
[----:B------:R-:W-:-:S00]  /*19f0*/  BRA `(.L_x_33) ;  /* 0xfffffffc00fc7947 */ /* 0x000fc0000383ffff */
[----:B------:R-:W-:-:S00]  /*1a00*/  NOP ;  /* 0x0000000000007918 */ /* 0x000fc00000000000 */
[----:B------:R-:W-:-:S00]  /*1a10*/  NOP ;  /* 0x0000000000007918 */ /* 0x000fc00000000000 */
[----:B------:R-:W-:-:S00]  /*1a20*/  NOP ;  /* 0x0000000000007918 */ /* 0x000fc00000000000 */
[----:B------:R-:W-:-:S00]  /*1a30*/  NOP ;  /* 0x0000000000007918 */ /* 0x000fc00000000000 */
[----:B------:R-:W-:-:S00]  /*1a40*/  NOP ;  /* 0x0000000000007918 */ /* 0x000fc00000000000 */
[----:B------:R-:W-:-:S00]  /*1a50*/  NOP ;  /* 0x0000000000007918 */ /* 0x000fc00000000000 */
[----:B------:R-:W-:-:S00]  /*1a60*/  NOP ;  /* 0x0000000000007918 */ /* 0x000fc00000000000 */
[----:B------:R-:W-:-:S00]  /*1a70*/  NOP ;  /* 0x0000000000007918 */ /* 0x000fc00000000000 */
.L_x_34:


//--------------------- .nv.shared.compute_temperature_tiled_dynamic --------------------------
	.section	.nv.shared.compute_temperature_tiled_dynamic,"aw",@nobits
	.sectionflags	@""
	.align	16
	.zero		1024


//--------------------- .nv.shared.reserved.0     --------------------------
	.section	.nv.shared.reserved.0,"aw",@nobits
	.weak		__nv_reservedSMEM_offset_0_alias
	.size		__nv_reservedSMEM_offset_0_alias, 0, 64
	.other		__nv_reservedSMEM_offset_0_alias,@"STO_CUDA_RESERVED_SHARED STV_DEFAULT"
__nv_reservedSMEM_offset_0_alias:
	.zero		0
	.zero		64


//--------------------- .nv.constant0.compute_temperature_tiled_dynamic --------------------------
	.section	.nv.constant0.compute_temperature_tiled_dynamic,"a",@progbits
	.sectionflags	@""
	.align	4
.nv.constant0.compute_temperature_tiled_dynamic:
	.zero		960


//--------------------- SYMBOLS --------------------------

	.type		.nv.reservedSmem.offset0,@object
	.size		.nv.reservedSmem.offset0,0x4
	.type		.nv.reservedSmem.cap,@object
	.size		.nv.reservedSmem.cap,0x4
